//
// Generated by NVIDIA NVVM Compiler
//
// Compiler Build ID: CL-36424714
// Cuda compilation tools, release 13.0, V13.0.88
// Based on NVVM 20.0.0
//

.version 9.0
.target sm_100
.address_size 64

	// .globl	_Z22fused_bias_relu_kernelPKfS0_Pfii
// _ZZ26fused_add_layernorm_kernelPKfS0_S0_S0_PfiifE6s_mean has been demoted
// _ZZ26fused_add_layernorm_kernelPKfS0_S0_S0_PfiifE5s_var has been demoted
// _ZZ26fused_add_layernorm_kernelPKfS0_S0_S0_PfiifE9warp_sums has been demoted
// _ZZ26fused_add_layernorm_kernelPKfS0_S0_S0_PfiifE12warp_sum_sqs has been demoted
// _ZZ26fused_layernorm_add_kernelPKfS0_S0_S0_PfiifE6s_mean has been demoted
// _ZZ26fused_layernorm_add_kernelPKfS0_S0_S0_PfiifE5s_var has been demoted
// _ZZ26fused_layernorm_add_kernelPKfS0_S0_S0_PfiifE9warp_sums has been demoted
// _ZZ26fused_layernorm_add_kernelPKfS0_S0_S0_PfiifE12warp_sum_sqs has been demoted

.visible .entry _Z22fused_bias_relu_kernelPKfS0_Pfii(
	.param .u64 .ptr .align 1 _Z22fused_bias_relu_kernelPKfS0_Pfii_param_0,
	.param .u64 .ptr .align 1 _Z22fused_bias_relu_kernelPKfS0_Pfii_param_1,
	.param .u64 .ptr .align 1 _Z22fused_bias_relu_kernelPKfS0_Pfii_param_2,
	.param .u32 _Z22fused_bias_relu_kernelPKfS0_Pfii_param_3,
	.param .u32 _Z22fused_bias_relu_kernelPKfS0_Pfii_param_4
)
{
	.reg .pred 	%p<2>;
	.reg .b32 	%r<9>;
	.reg .b32 	%f<5>;
	.reg .b64 	%rd<12>;

	ld.param.u64 	%rd1, [_Z22fused_bias_relu_kernelPKfS0_Pfii_param_0];
	ld.param.u64 	%rd2, [_Z22fused_bias_relu_kernelPKfS0_Pfii_param_1];
	ld.param.u64 	%rd3, [_Z22fused_bias_relu_kernelPKfS0_Pfii_param_2];
	ld.param.u32 	%r3, [_Z22fused_bias_relu_kernelPKfS0_Pfii_param_3];
	ld.param.u32 	%r2, [_Z22fused_bias_relu_kernelPKfS0_Pfii_param_4];
	mov.u32 	%r4, %ctaid.x;
	mov.u32 	%r5, %ntid.x;
	mov.u32 	%r6, %tid.x;
	mad.lo.s32 	%r1, %r4, %r5, %r6;
	mul.lo.s32 	%r7, %r2, %r3;
	setp.ge.s32 	%p1, %r1, %r7;
	@%p1 bra 	$L__BB0_2;
	cvta.to.global.u64 	%rd4, %rd1;
	cvta.to.global.u64 	%rd5, %rd2;
	cvta.to.global.u64 	%rd6, %rd3;
	rem.s32 	%r8, %r1, %r2;
	mul.wide.s32 	%rd7, %r1, 4;
	add.s64 	%rd8, %rd4, %rd7;
	ld.global.nc.f32 	%f1, [%rd8];
	mul.wide.s32 	%rd9, %r8, 4;
	add.s64 	%rd10, %rd5, %rd9;
	ld.global.nc.f32 	%f2, [%rd10];
	add.f32 	%f3, %f1, %f2;
	max.f32 	%f4, %f3, 0f00000000;
	add.s64 	%rd11, %rd6, %rd7;
	st.global.f32 	[%rd11], %f4;
$L__BB0_2:
	ret;

}
	// .globl	_Z22fused_bias_gelu_kernelPKfS0_Pfii
.visible .entry _Z22fused_bias_gelu_kernelPKfS0_Pfii(
	.param .u64 .ptr .align 1 _Z22fused_bias_gelu_kernelPKfS0_Pfii_param_0,
	.param .u64 .ptr .align 1 _Z22fused_bias_gelu_kernelPKfS0_Pfii_param_1,
	.param .u64 .ptr .align 1 _Z22fused_bias_gelu_kernelPKfS0_Pfii_param_2,
	.param .u32 _Z22fused_bias_gelu_kernelPKfS0_Pfii_param_3,
	.param .u32 _Z22fused_bias_gelu_kernelPKfS0_Pfii_param_4
)
{
	.reg .pred 	%p<4>;
	.reg .b32 	%r<9>;
	.reg .b32 	%f<26>;
	.reg .b64 	%rd<12>;

	ld.param.u64 	%rd1, [_Z22fused_bias_gelu_kernelPKfS0_Pfii_param_0];
	ld.param.u64 	%rd2, [_Z22fused_bias_gelu_kernelPKfS0_Pfii_param_1];
	ld.param.u64 	%rd3, [_Z22fused_bias_gelu_kernelPKfS0_Pfii_param_2];
	ld.param.u32 	%r3, [_Z22fused_bias_gelu_kernelPKfS0_Pfii_param_3];
	ld.param.u32 	%r2, [_Z22fused_bias_gelu_kernelPKfS0_Pfii_param_4];
	mov.u32 	%r4, %ctaid.x;
	mov.u32 	%r5, %ntid.x;
	mov.u32 	%r6, %tid.x;
	mad.lo.s32 	%r1, %r4, %r5, %r6;
	mul.lo.s32 	%r7, %r2, %r3;
	setp.ge.s32 	%p1, %r1, %r7;
	@%p1 bra 	$L__BB1_2;
	cvta.to.global.u64 	%rd4, %rd1;
	cvta.to.global.u64 	%rd5, %rd2;
	cvta.to.global.u64 	%rd6, %rd3;
	rem.s32 	%r8, %r1, %r2;
	mul.wide.s32 	%rd7, %r1, 4;
	add.s64 	%rd8, %rd4, %rd7;
	ld.global.nc.f32 	%f1, [%rd8];
	mul.wide.s32 	%rd9, %r8, 4;
	add.s64 	%rd10, %rd5, %rd9;
	ld.global.nc.f32 	%f2, [%rd10];
	add.f32 	%f3, %f1, %f2;
	mul.f32 	%f4, %f3, %f3;
	mul.f32 	%f5, %f3, %f4;
	fma.rn.f32 	%f6, %f5, 0f3D372713, %f3;
	mul.f32 	%f7, %f6, 0f3F4C422A;
	mul.f32 	%f8, %f3, 0f3F000000;
	abs.f32 	%f9, %f7;
	mul.f32 	%f10, %f9, 0f4038AA3B;
	ex2.approx.ftz.f32 	%f11, %f10;
	add.f32 	%f12, %f11, 0f3F800000;
	rcp.approx.ftz.f32 	%f13, %f12;
	fma.rn.f32 	%f14, %f13, 0fC0000000, 0f3F800000;
	setp.ge.f32 	%p2, %f9, 0f41102CB4;
	selp.f32 	%f15, 0f3F800000, %f14, %p2;
	copysign.f32 	%f16, %f7, %f15;
	mul.f32 	%f17, %f7, %f7;
	fma.rn.f32 	%f18, %f17, 0f3C80F082, 0fBD563CAE;
	fma.rn.f32 	%f19, %f18, %f17, 0f3E085941;
	fma.rn.f32 	%f20, %f19, %f17, 0fBEAAA9ED;
	fma.rn.f32 	%f21, %f20, %f17, 0f00000000;
	fma.rn.f32 	%f22, %f21, %f7, %f7;
	setp.ge.f32 	%p3, %f9, 0f3F19999A;
	selp.f32 	%f23, %f16, %f22, %p3;
	add.f32 	%f24, %f23, 0f3F800000;
	mul.f32 	%f25, %f8, %f24;
	add.s64 	%rd11, %rd6, %rd7;
	st.global.f32 	[%rd11], %f25;
$L__BB1_2:
	ret;

}
	// .globl	_Z25fused_bias_sigmoid_kernelPKfS0_Pfii
.visible .entry _Z25fused_bias_sigmoid_kernelPKfS0_Pfii(
	.param .u64 .ptr .align 1 _Z25fused_bias_sigmoid_kernelPKfS0_Pfii_param_0,
	.param .u64 .ptr .align 1 _Z25fused_bias_sigmoid_kernelPKfS0_Pfii_param_1,
	.param .u64 .ptr .align 1 _Z25fused_bias_sigmoid_kernelPKfS0_Pfii_param_2,
	.param .u32 _Z25fused_bias_sigmoid_kernelPKfS0_Pfii_param_3,
	.param .u32 _Z25fused_bias_sigmoid_kernelPKfS0_Pfii_param_4
)
{
	.reg .pred 	%p<2>;
	.reg .b32 	%r<11>;
	.reg .b32 	%f<17>;
	.reg .b64 	%rd<12>;

	ld.param.u64 	%rd1, [_Z25fused_bias_sigmoid_kernelPKfS0_Pfii_param_0];
	ld.param.u64 	%rd2, [_Z25fused_bias_sigmoid_kernelPKfS0_Pfii_param_1];
	ld.param.u64 	%rd3, [_Z25fused_bias_sigmoid_kernelPKfS0_Pfii_param_2];
	ld.param.u32 	%r3, [_Z25fused_bias_sigmoid_kernelPKfS0_Pfii_param_3];
	ld.param.u32 	%r2, [_Z25fused_bias_sigmoid_kernelPKfS0_Pfii_param_4];
	mov.u32 	%r4, %ctaid.x;
	mov.u32 	%r5, %ntid.x;
	mov.u32 	%r6, %tid.x;
	mad.lo.s32 	%r1, %r4, %r5, %r6;
	mul.lo.s32 	%r7, %r2, %r3;
	setp.ge.s32 	%p1, %r1, %r7;
	@%p1 bra 	$L__BB2_2;
	cvta.to.global.u64 	%rd4, %rd1;
	cvta.to.global.u64 	%rd5, %rd2;
	cvta.to.global.u64 	%rd6, %rd3;
	rem.s32 	%r8, %r1, %r2;
	mul.wide.s32 	%rd7, %r1, 4;
	add.s64 	%rd8, %rd4, %rd7;
	ld.global.nc.f32 	%f1, [%rd8];
	mul.wide.s32 	%rd9, %r8, 4;
	add.s64 	%rd10, %rd5, %rd9;
	ld.global.nc.f32 	%f2, [%rd10];
	add.f32 	%f3, %f1, %f2;
	fma.rn.f32 	%f4, %f3, 0fBBBB989D, 0f3F000000;
	cvt.sat.f32.f32 	%f5, %f4;
	mov.f32 	%f6, 0f4B400001;
	mov.f32 	%f7, 0f437C0000;
	fma.rm.f32 	%f8, %f5, %f7, %f6;
	add.f32 	%f9, %f8, 0fCB40007F;
	neg.f32 	%f10, %f9;
	fma.rn.f32 	%f11, %f3, 0fBFB8AA3B, %f10;
	fma.rn.f32 	%f12, %f3, 0fB2A57060, %f11;
	mov.b32 	%r9, %f8;
	shl.b32 	%r10, %r9, 23;
	mov.b32 	%f13, %r10;
	ex2.approx.ftz.f32 	%f14, %f12;
	fma.rn.f32 	%f15, %f14, %f13, 0f3F800000;
	rcp.rn.f32 	%f16, %f15;
	add.s64 	%rd11, %rd6, %rd7;
	st.global.f32 	[%rd11], %f16;
$L__BB2_2:
	ret;

}
	// .globl	_Z22fused_bias_tanh_kernelPKfS0_Pfii
.visible .entry _Z22fused_bias_tanh_kernelPKfS0_Pfii(
	.param .u64 .ptr .align 1 _Z22fused_bias_tanh_kernelPKfS0_Pfii_param_0,
	.param .u64 .ptr .align 1 _Z22fused_bias_tanh_kernelPKfS0_Pfii_param_1,
	.param .u64 .ptr .align 1 _Z22fused_bias_tanh_kernelPKfS0_Pfii_param_2,
	.param .u32 _Z22fused_bias_tanh_kernelPKfS0_Pfii_param_3,
	.param .u32 _Z22fused_bias_tanh_kernelPKfS0_Pfii_param_4
)
{
	.reg .pred 	%p<4>;
	.reg .b32 	%r<9>;
	.reg .b32 	%f<19>;
	.reg .b64 	%rd<12>;

	ld.param.u64 	%rd1, [_Z22fused_bias_tanh_kernelPKfS0_Pfii_param_0];
	ld.param.u64 	%rd2, [_Z22fused_bias_tanh_kernelPKfS0_Pfii_param_1];
	ld.param.u64 	%rd3, [_Z22fused_bias_tanh_kernelPKfS0_Pfii_param_2];
	ld.param.u32 	%r3, [_Z22fused_bias_tanh_kernelPKfS0_Pfii_param_3];
	ld.param.u32 	%r2, [_Z22fused_bias_tanh_kernelPKfS0_Pfii_param_4];
	mov.u32 	%r4, %ctaid.x;
	mov.u32 	%r5, %ntid.x;
	mov.u32 	%r6, %tid.x;
	mad.lo.s32 	%r1, %r4, %r5, %r6;
	mul.lo.s32 	%r7, %r2, %r3;
	setp.ge.s32 	%p1, %r1, %r7;
	@%p1 bra 	$L__BB3_2;
	cvta.to.global.u64 	%rd4, %rd1;
	cvta.to.global.u64 	%rd5, %rd2;
	cvta.to.global.u64 	%rd6, %rd3;
	rem.s32 	%r8, %r1, %r2;
	mul.wide.s32 	%rd7, %r1, 4;
	add.s64 	%rd8, %rd4, %rd7;
	ld.global.nc.f32 	%f1, [%rd8];
	mul.wide.s32 	%rd9, %r8, 4;
	add.s64 	%rd10, %rd5, %rd9;
	ld.global.nc.f32 	%f2, [%rd10];
	add.f32 	%f3, %f1, %f2;
	abs.f32 	%f4, %f3;
	mul.f32 	%f5, %f4, 0f4038AA3B;
	ex2.approx.ftz.f32 	%f6, %f5;
	add.f32 	%f7, %f6, 0f3F800000;
	rcp.approx.ftz.f32 	%f8, %f7;
	fma.rn.f32 	%f9, %f8, 0fC0000000, 0f3F800000;
	setp.ge.f32 	%p2, %f4, 0f41102CB4;
	selp.f32 	%f10, 0f3F800000, %f9, %p2;
	copysign.f32 	%f11, %f3, %f10;
	mul.f32 	%f12, %f3, %f3;
	fma.rn.f32 	%f13, %f12, 0f3C80F082, 0fBD563CAE;
	fma.rn.f32 	%f14, %f13, %f12, 0f3E085941;
	fma.rn.f32 	%f15, %f14, %f12, 0fBEAAA9ED;
	fma.rn.f32 	%f16, %f15, %f12, 0f00000000;
	fma.rn.f32 	%f17, %f16, %f3, %f3;
	setp.ge.f32 	%p3, %f4, 0f3F19999A;
	selp.f32 	%f18, %f11, %f17, %p3;
	add.s64 	%rd11, %rd6, %rd7;
	st.global.f32 	[%rd11], %f18;
$L__BB3_2:
	ret;

}
	// .globl	_Z22fused_bias_silu_kernelPKfS0_Pfii
.visible .entry _Z22fused_bias_silu_kernelPKfS0_Pfii(
	.param .u64 .ptr .align 1 _Z22fused_bias_silu_kernelPKfS0_Pfii_param_0,
	.param .u64 .ptr .align 1 _Z22fused_bias_silu_kernelPKfS0_Pfii_param_1,
	.param .u64 .ptr .align 1 _Z22fused_bias_silu_kernelPKfS0_Pfii_param_2,
	.param .u32 _Z22fused_bias_silu_kernelPKfS0_Pfii_param_3,
	.param .u32 _Z22fused_bias_silu_kernelPKfS0_Pfii_param_4
)
{
	.reg .pred 	%p<2>;
	.reg .b32 	%r<11>;
	.reg .b32 	%f<18>;
	.reg .b64 	%rd<12>;

	ld.param.u64 	%rd1, [_Z22fused_bias_silu_kernelPKfS0_Pfii_param_0];
	ld.param.u64 	%rd2, [_Z22fused_bias_silu_kernelPKfS0_Pfii_param_1];
	ld.param.u64 	%rd3, [_Z22fused_bias_silu_kernelPKfS0_Pfii_param_2];
	ld.param.u32 	%r3, [_Z22fused_bias_silu_kernelPKfS0_Pfii_param_3];
	ld.param.u32 	%r2, [_Z22fused_bias_silu_kernelPKfS0_Pfii_param_4];
	mov.u32 	%r4, %ctaid.x;
	mov.u32 	%r5, %ntid.x;
	mov.u32 	%r6, %tid.x;
	mad.lo.s32 	%r1, %r4, %r5, %r6;
	mul.lo.s32 	%r7, %r2, %r3;
	setp.ge.s32 	%p1, %r1, %r7;
	@%p1 bra 	$L__BB4_2;
	cvta.to.global.u64 	%rd4, %rd1;
	cvta.to.global.u64 	%rd5, %rd2;
	cvta.to.global.u64 	%rd6, %rd3;
	rem.s32 	%r8, %r1, %r2;
	mul.wide.s32 	%rd7, %r1, 4;
	add.s64 	%rd8, %rd4, %rd7;
	ld.global.nc.f32 	%f1, [%rd8];
	mul.wide.s32 	%rd9, %r8, 4;
	add.s64 	%rd10, %rd5, %rd9;
	ld.global.nc.f32 	%f2, [%rd10];
	add.f32 	%f3, %f1, %f2;
	fma.rn.f32 	%f4, %f3, 0fBBBB989D, 0f3F000000;
	cvt.sat.f32.f32 	%f5, %f4;
	mov.f32 	%f6, 0f4B400001;
	mov.f32 	%f7, 0f437C0000;
	fma.rm.f32 	%f8, %f5, %f7, %f6;
	add.f32 	%f9, %f8, 0fCB40007F;
	neg.f32 	%f10, %f9;
	fma.rn.f32 	%f11, %f3, 0fBFB8AA3B, %f10;
	fma.rn.f32 	%f12, %f3, 0fB2A57060, %f11;
	mov.b32 	%r9, %f8;
	shl.b32 	%r10, %r9, 23;
	mov.b32 	%f13, %r10;
	ex2.approx.ftz.f32 	%f14, %f12;
	fma.rn.f32 	%f15, %f14, %f13, 0f3F800000;
	rcp.rn.f32 	%f16, %f15;
	mul.f32 	%f17, %f3, %f16;
	add.s64 	%rd11, %rd6, %rd7;
	st.global.f32 	[%rd11], %f17;
$L__BB4_2:
	ret;

}
	// .globl	_Z21fused_add_relu_kernelPKfS0_Pfm
.visible .entry _Z21fused_add_relu_kernelPKfS0_Pfm(
	.param .u64 .ptr .align 1 _Z21fused_add_relu_kernelPKfS0_Pfm_param_0,
	.param .u64 .ptr .align 1 _Z21fused_add_relu_kernelPKfS0_Pfm_param_1,
	.param .u64 .ptr .align 1 _Z21fused_add_relu_kernelPKfS0_Pfm_param_2,
	.param .u64 _Z21fused_add_relu_kernelPKfS0_Pfm_param_3
)
{
	.reg .pred 	%p<2>;
	.reg .b32 	%r<5>;
	.reg .b32 	%f<5>;
	.reg .b64 	%rd<13>;

	ld.param.u64 	%rd2, [_Z21fused_add_relu_kernelPKfS0_Pfm_param_0];
	ld.param.u64 	%rd3, [_Z21fused_add_relu_kernelPKfS0_Pfm_param_1];
	ld.param.u64 	%rd4, [_Z21fused_add_relu_kernelPKfS0_Pfm_param_2];
	ld.param.u64 	%rd5, [_Z21fused_add_relu_kernelPKfS0_Pfm_param_3];
	mov.u32 	%r1, %ctaid.x;
	mov.u32 	%r2, %ntid.x;
	mov.u32 	%r3, %tid.x;
	mad.lo.s32 	%r4, %r1, %r2, %r3;
	cvt.u64.u32 	%rd1, %r4;
	setp.le.u64 	%p1, %rd5, %rd1;
	@%p1 bra 	$L__BB5_2;
	cvta.to.global.u64 	%rd6, %rd2;
	cvta.to.global.u64 	%rd7, %rd3;
	cvta.to.global.u64 	%rd8, %rd4;
	shl.b64 	%rd9, %rd1, 2;
	add.s64 	%rd10, %rd6, %rd9;
	ld.global.nc.f32 	%f1, [%rd10];
	add.s64 	%rd11, %rd7, %rd9;
	ld.global.nc.f32 	%f2, [%rd11];
	add.f32 	%f3, %f1, %f2;
	max.f32 	%f4, %f3, 0f00000000;
	add.s64 	%rd12, %rd8, %rd9;
	st.global.f32 	[%rd12], %f4;
$L__BB5_2:
	ret;

}
	// .globl	_Z21fused_add_gelu_kernelPKfS0_Pfm
.visible .entry _Z21fused_add_gelu_kernelPKfS0_Pfm(
	.param .u64 .ptr .align 1 _Z21fused_add_gelu_kernelPKfS0_Pfm_param_0,
	.param .u64 .ptr .align 1 _Z21fused_add_gelu_kernelPKfS0_Pfm_param_1,
	.param .u64 .ptr .align 1 _Z21fused_add_gelu_kernelPKfS0_Pfm_param_2,
	.param .u64 _Z21fused_add_gelu_kernelPKfS0_Pfm_param_3
)
{
	.reg .pred 	%p<4>;
	.reg .b32 	%r<5>;
	.reg .b32 	%f<26>;
	.reg .b64 	%rd<13>;

	ld.param.u64 	%rd2, [_Z21fused_add_gelu_kernelPKfS0_Pfm_param_0];
	ld.param.u64 	%rd3, [_Z21fused_add_gelu_kernelPKfS0_Pfm_param_1];
	ld.param.u64 	%rd4, [_Z21fused_add_gelu_kernelPKfS0_Pfm_param_2];
	ld.param.u64 	%rd5, [_Z21fused_add_gelu_kernelPKfS0_Pfm_param_3];
	mov.u32 	%r1, %ctaid.x;
	mov.u32 	%r2, %ntid.x;
	mov.u32 	%r3, %tid.x;
	mad.lo.s32 	%r4, %r1, %r2, %r3;
	cvt.u64.u32 	%rd1, %r4;
	setp.le.u64 	%p1, %rd5, %rd1;
	@%p1 bra 	$L__BB6_2;
	cvta.to.global.u64 	%rd6, %rd2;
	cvta.to.global.u64 	%rd7, %rd3;
	cvta.to.global.u64 	%rd8, %rd4;
	shl.b64 	%rd9, %rd1, 2;
	add.s64 	%rd10, %rd6, %rd9;
	ld.global.nc.f32 	%f1, [%rd10];
	add.s64 	%rd11, %rd7, %rd9;
	ld.global.nc.f32 	%f2, [%rd11];
	add.f32 	%f3, %f1, %f2;
	mul.f32 	%f4, %f3, %f3;
	mul.f32 	%f5, %f3, %f4;
	fma.rn.f32 	%f6, %f5, 0f3D372713, %f3;
	mul.f32 	%f7, %f6, 0f3F4C422A;
	mul.f32 	%f8, %f3, 0f3F000000;
	abs.f32 	%f9, %f7;
	mul.f32 	%f10, %f9, 0f4038AA3B;
	ex2.approx.ftz.f32 	%f11, %f10;
	add.f32 	%f12, %f11, 0f3F800000;
	rcp.approx.ftz.f32 	%f13, %f12;
	fma.rn.f32 	%f14, %f13, 0fC0000000, 0f3F800000;
	setp.ge.f32 	%p2, %f9, 0f41102CB4;
	selp.f32 	%f15, 0f3F800000, %f14, %p2;
	copysign.f32 	%f16, %f7, %f15;
	mul.f32 	%f17, %f7, %f7;
	fma.rn.f32 	%f18, %f17, 0f3C80F082, 0fBD563CAE;
	fma.rn.f32 	%f19, %f18, %f17, 0f3E085941;
	fma.rn.f32 	%f20, %f19, %f17, 0fBEAAA9ED;
	fma.rn.f32 	%f21, %f20, %f17, 0f00000000;
	fma.rn.f32 	%f22, %f21, %f7, %f7;
	setp.ge.f32 	%p3, %f9, 0f3F19999A;
	selp.f32 	%f23, %f16, %f22, %p3;
	add.f32 	%f24, %f23, 0f3F800000;
	mul.f32 	%f25, %f8, %f24;
	add.s64 	%rd12, %rd8, %rd9;
	st.global.f32 	[%rd12], %f25;
$L__BB6_2:
	ret;

}
	// .globl	_Z26fused_add_layernorm_kernelPKfS0_S0_S0_Pfiif
.visible .entry _Z26fused_add_layernorm_kernelPKfS0_S0_S0_Pfiif(
	.param .u64 .ptr .align 1 _Z26fused_add_layernorm_kernelPKfS0_S0_S0_Pfiif_param_0,
	.param .u64 .ptr .align 1 _Z26fused_add_layernorm_kernelPKfS0_S0_S0_Pfiif_param_1,
	.param .u64 .ptr .align 1 _Z26fused_add_layernorm_kernelPKfS0_S0_S0_Pfiif_param_2,
	.param .u64 .ptr .align 1 _Z26fused_add_layernorm_kernelPKfS0_S0_S0_Pfiif_param_3,
	.param .u64 .ptr .align 1 _Z26fused_add_layernorm_kernelPKfS0_S0_S0_Pfiif_param_4,
	.param .u32 _Z26fused_add_layernorm_kernelPKfS0_S0_S0_Pfiif_param_5,
	.param .u32 _Z26fused_add_layernorm_kernelPKfS0_S0_S0_Pfiif_param_6,
	.param .f32 _Z26fused_add_layernorm_kernelPKfS0_S0_S0_Pfiif_param_7
)
{
	.reg .pred 	%p<30>;
	.reg .b32 	%r<68>;
	.reg .b32 	%f<81>;
	.reg .b64 	%rd<27>;
	// demoted variable
	.shared .align 4 .f32 _ZZ26fused_add_layernorm_kernelPKfS0_S0_S0_PfiifE6s_mean;
	// demoted variable
	.shared .align 4 .f32 _ZZ26fused_add_layernorm_kernelPKfS0_S0_S0_PfiifE5s_var;
	// demoted variable
	.shared .align 4 .b8 _ZZ26fused_add_layernorm_kernelPKfS0_S0_S0_PfiifE9warp_sums[128];
	// demoted variable
	.shared .align 4 .b8 _ZZ26fused_add_layernorm_kernelPKfS0_S0_S0_PfiifE12warp_sum_sqs[128];
	ld.param.u64 	%rd7, [_Z26fused_add_layernorm_kernelPKfS0_S0_S0_Pfiif_param_0];
	ld.param.u64 	%rd8, [_Z26fused_add_layernorm_kernelPKfS0_S0_S0_Pfiif_param_1];
	ld.param.u64 	%rd9, [_Z26fused_add_layernorm_kernelPKfS0_S0_S0_Pfiif_param_2];
	ld.param.u64 	%rd10, [_Z26fused_add_layernorm_kernelPKfS0_S0_S0_Pfiif_param_3];
	ld.param.u64 	%rd11, [_Z26fused_add_layernorm_kernelPKfS0_S0_S0_Pfiif_param_4];
	ld.param.u32 	%r11, [_Z26fused_add_layernorm_kernelPKfS0_S0_S0_Pfiif_param_5];
	ld.param.u32 	%r10, [_Z26fused_add_layernorm_kernelPKfS0_S0_S0_Pfiif_param_6];
	ld.param.f32 	%f18, [_Z26fused_add_layernorm_kernelPKfS0_S0_S0_Pfiif_param_7];
	mov.u32 	%r1, %ctaid.x;
	setp.ge.s32 	%p1, %r1, %r11;
	@%p1 bra 	$L__BB7_14;
	cvta.to.global.u64 	%rd12, %rd7;
	cvta.to.global.u64 	%rd13, %rd8;
	mul.lo.s32 	%r12, %r10, %r1;
	cvt.s64.s32 	%rd1, %r12;
	mul.wide.s32 	%rd14, %r12, 4;
	add.s64 	%rd2, %rd12, %rd14;
	add.s64 	%rd3, %rd13, %rd14;
	mov.u32 	%r67, %tid.x;
	setp.ge.s32 	%p2, %r67, %r10;
	mov.f32 	%f77, 0f00000000;
	mov.f32 	%f78, %f77;
	@%p2 bra 	$L__BB7_4;
	mov.f32 	%f78, 0f00000000;
	mov.u32 	%r3, %ntid.x;
	mov.u32 	%r66, %r67;
	mov.f32 	%f77, %f78;
$L__BB7_3:
	mul.wide.s32 	%rd15, %r66, 4;
	add.s64 	%rd16, %rd2, %rd15;
	ld.global.nc.f32 	%f21, [%rd16];
	add.s64 	%rd17, %rd3, %rd15;
	ld.global.nc.f32 	%f22, [%rd17];
	add.f32 	%f23, %f21, %f22;
	add.f32 	%f77, %f77, %f23;
	fma.rn.f32 	%f78, %f23, %f23, %f78;
	add.s32 	%r66, %r66, %r3;
	setp.lt.s32 	%p3, %r66, %r10;
	@%p3 bra 	$L__BB7_3;
$L__BB7_4:
	mov.b32 	%r13, %f77;
	shfl.sync.down.b32	%r14|%p4, %r13, 16, 31, -1;
	mov.b32 	%f24, %r14;
	add.f32 	%f25, %f77, %f24;
	mov.b32 	%r15, %f78;
	shfl.sync.down.b32	%r16|%p5, %r15, 16, 31, -1;
	mov.b32 	%f26, %r16;
	add.f32 	%f27, %f78, %f26;
	mov.b32 	%r17, %f25;
	shfl.sync.down.b32	%r18|%p6, %r17, 8, 31, -1;
	mov.b32 	%f28, %r18;
	add.f32 	%f29, %f25, %f28;
	mov.b32 	%r19, %f27;
	shfl.sync.down.b32	%r20|%p7, %r19, 8, 31, -1;
	mov.b32 	%f30, %r20;
	add.f32 	%f31, %f27, %f30;
	mov.b32 	%r21, %f29;
	shfl.sync.down.b32	%r22|%p8, %r21, 4, 31, -1;
	mov.b32 	%f32, %r22;
	add.f32 	%f33, %f29, %f32;
	mov.b32 	%r23, %f31;
	shfl.sync.down.b32	%r24|%p9, %r23, 4, 31, -1;
	mov.b32 	%f34, %r24;
	add.f32 	%f35, %f31, %f34;
	mov.b32 	%r25, %f33;
	shfl.sync.down.b32	%r26|%p10, %r25, 2, 31, -1;
	mov.b32 	%f36, %r26;
	add.f32 	%f37, %f33, %f36;
	mov.b32 	%r27, %f35;
	shfl.sync.down.b32	%r28|%p11, %r27, 2, 31, -1;
	mov.b32 	%f38, %r28;
	add.f32 	%f39, %f35, %f38;
	mov.b32 	%r29, %f37;
	shfl.sync.down.b32	%r30|%p12, %r29, 1, 31, -1;
	mov.b32 	%f40, %r30;
	add.f32 	%f7, %f37, %f40;
	mov.b32 	%r31, %f39;
	shfl.sync.down.b32	%r32|%p13, %r31, 1, 31, -1;
	mov.b32 	%f41, %r32;
	add.f32 	%f8, %f39, %f41;
	and.b32  	%r6, %r67, 31;
	setp.ne.s32 	%p14, %r6, 0;
	@%p14 bra 	$L__BB7_6;
	shr.u32 	%r33, %r67, 3;
	mov.u32 	%r34, _ZZ26fused_add_layernorm_kernelPKfS0_S0_S0_PfiifE9warp_sums;
	add.s32 	%r35, %r34, %r33;
	st.shared.f32 	[%r35], %f7;
	mov.u32 	%r36, _ZZ26fused_add_layernorm_kernelPKfS0_S0_S0_PfiifE12warp_sum_sqs;
	add.s32 	%r37, %r36, %r33;
	st.shared.f32 	[%r37], %f8;
$L__BB7_6:
	bar.sync 	0;
	setp.gt.u32 	%p15, %r67, 31;
	@%p15 bra 	$L__BB7_11;
	mov.u32 	%r38, %ntid.x;
	add.s32 	%r39, %r38, 31;
	shr.u32 	%r40, %r39, 5;
	setp.ge.u32 	%p16, %r6, %r40;
	mov.f32 	%f79, 0f00000000;
	mov.f32 	%f80, %f79;
	@%p16 bra 	$L__BB7_9;
	shl.b32 	%r41, %r6, 2;
	mov.u32 	%r42, _ZZ26fused_add_layernorm_kernelPKfS0_S0_S0_PfiifE9warp_sums;
	add.s32 	%r43, %r42, %r41;
	ld.shared.f32 	%f79, [%r43];
	mov.u32 	%r44, _ZZ26fused_add_layernorm_kernelPKfS0_S0_S0_PfiifE12warp_sum_sqs;
	add.s32 	%r45, %r44, %r41;
	ld.shared.f32 	%f80, [%r45];
$L__BB7_9:
	setp.ne.s32 	%p17, %r6, 0;
	mov.b32 	%r46, %f79;
	shfl.sync.down.b32	%r47|%p18, %r46, 16, 31, -1;
	mov.b32 	%f43, %r47;
	add.f32 	%f44, %f79, %f43;
	mov.b32 	%r48, %f80;
	shfl.sync.down.b32	%r49|%p19, %r48, 16, 31, -1;
	mov.b32 	%f45, %r49;
	add.f32 	%f46, %f80, %f45;
	mov.b32 	%r50, %f44;
	shfl.sync.down.b32	%r51|%p20, %r50, 8, 31, -1;
	mov.b32 	%f47, %r51;
	add.f32 	%f48, %f44, %f47;
	mov.b32 	%r52, %f46;
	shfl.sync.down.b32	%r53|%p21, %r52, 8, 31, -1;
	mov.b32 	%f49, %r53;
	add.f32 	%f50, %f46, %f49;
	mov.b32 	%r54, %f48;
	shfl.sync.down.b32	%r55|%p22, %r54, 4, 31, -1;
	mov.b32 	%f51, %r55;
	add.f32 	%f52, %f48, %f51;
	mov.b32 	%r56, %f50;
	shfl.sync.down.b32	%r57|%p23, %r56, 4, 31, -1;
	mov.b32 	%f53, %r57;
	add.f32 	%f54, %f50, %f53;
	mov.b32 	%r58, %f52;
	shfl.sync.down.b32	%r59|%p24, %r58, 2, 31, -1;
	mov.b32 	%f55, %r59;
	add.f32 	%f56, %f52, %f55;
	mov.b32 	%r60, %f54;
	shfl.sync.down.b32	%r61|%p25, %r60, 2, 31, -1;
	mov.b32 	%f57, %r61;
	add.f32 	%f58, %f54, %f57;
	mov.b32 	%r62, %f56;
	shfl.sync.down.b32	%r63|%p26, %r62, 1, 31, -1;
	mov.b32 	%f59, %r63;
	add.f32 	%f13, %f56, %f59;
	mov.b32 	%r64, %f58;
	shfl.sync.down.b32	%r65|%p27, %r64, 1, 31, -1;
	mov.b32 	%f60, %r65;
	add.f32 	%f14, %f58, %f60;
	@%p17 bra 	$L__BB7_11;
	cvt.rn.f32.s32 	%f61, %r10;
	div.rn.f32 	%f62, %f13, %f61;
	div.rn.f32 	%f63, %f14, %f61;
	mul.f32 	%f64, %f62, %f62;
	sub.f32 	%f65, %f63, %f64;
	st.shared.f32 	[_ZZ26fused_add_layernorm_kernelPKfS0_S0_S0_PfiifE6s_mean], %f62;
	st.shared.f32 	[_ZZ26fused_add_layernorm_kernelPKfS0_S0_S0_PfiifE5s_var], %f65;
$L__BB7_11:
	setp.ge.s32 	%p28, %r67, %r10;
	bar.sync 	0;
	ld.shared.f32 	%f66, [_ZZ26fused_add_layernorm_kernelPKfS0_S0_S0_PfiifE5s_var];
	add.f32 	%f15, %f18, %f66;
	@%p28 bra 	$L__BB7_14;
	ld.shared.f32 	%f16, [_ZZ26fused_add_layernorm_kernelPKfS0_S0_S0_PfiifE6s_mean];
	mov.u32 	%r7, %ntid.x;
	cvta.to.global.u64 	%rd4, %rd9;
	cvta.to.global.u64 	%rd5, %rd10;
	cvta.to.global.u64 	%rd6, %rd11;
	rsqrt.approx.f32 	%f17, %f15;
$L__BB7_13:
	cvt.s64.s32 	%rd18, %r67;
	mul.wide.s32 	%rd19, %r67, 4;
	add.s64 	%rd20, %rd2, %rd19;
	ld.global.nc.f32 	%f67, [%rd20];
	add.s64 	%rd21, %rd3, %rd19;
	ld.global.nc.f32 	%f68, [%rd21];
	add.f32 	%f69, %f67, %f68;
	sub.f32 	%f70, %f69, %f16;
	mul.f32 	%f71, %f17, %f70;
	add.s64 	%rd22, %rd4, %rd19;
	ld.global.nc.f32 	%f72, [%rd22];
	add.s64 	%rd23, %rd5, %rd19;
	ld.global.nc.f32 	%f73, [%rd23];
	fma.rn.f32 	%f74, %f72, %f71, %f73;
	add.s64 	%rd24, %rd18, %rd1;
	shl.b64 	%rd25, %rd24, 2;
	add.s64 	%rd26, %rd6, %rd25;
	st.global.f32 	[%rd26], %f74;
	add.s32 	%r67, %r67, %r7;
	setp.lt.s32 	%p29, %r67, %r10;
	@%p29 bra 	$L__BB7_13;
$L__BB7_14:
	ret;

}
	// .globl	_Z26fused_layernorm_add_kernelPKfS0_S0_S0_Pfiif
.visible .entry _Z26fused_layernorm_add_kernelPKfS0_S0_S0_Pfiif(
	.param .u64 .ptr .align 1 _Z26fused_layernorm_add_kernelPKfS0_S0_S0_Pfiif_param_0,
	.param .u64 .ptr .align 1 _Z26fused_layernorm_add_kernelPKfS0_S0_S0_Pfiif_param_1,
	.param .u64 .ptr .align 1 _Z26fused_layernorm_add_kernelPKfS0_S0_S0_Pfiif_param_2,
	.param .u64 .ptr .align 1 _Z26fused_layernorm_add_kernelPKfS0_S0_S0_Pfiif_param_3,
	.param .u64 .ptr .align 1 _Z26fused_layernorm_add_kernelPKfS0_S0_S0_Pfiif_param_4,
	.param .u32 _Z26fused_layernorm_add_kernelPKfS0_S0_S0_Pfiif_param_5,
	.param .u32 _Z26fused_layernorm_add_kernelPKfS0_S0_S0_Pfiif_param_6,
	.param .f32 _Z26fused_layernorm_add_kernelPKfS0_S0_S0_Pfiif_param_7
)
{
	.reg .pred 	%p<30>;
	.reg .b32 	%r<68>;
	.reg .b32 	%f<79>;
	.reg .b64 	%rd<25>;
	// demoted variable
	.shared .align 4 .f32 _ZZ26fused_layernorm_add_kernelPKfS0_S0_S0_PfiifE6s_mean;
	// demoted variable
	.shared .align 4 .f32 _ZZ26fused_layernorm_add_kernelPKfS0_S0_S0_PfiifE5s_var;
	// demoted variable
	.shared .align 4 .b8 _ZZ26fused_layernorm_add_kernelPKfS0_S0_S0_PfiifE9warp_sums[128];
	// demoted variable
	.shared .align 4 .b8 _ZZ26fused_layernorm_add_kernelPKfS0_S0_S0_PfiifE12warp_sum_sqs[128];
	ld.param.u64 	%rd7, [_Z26fused_layernorm_add_kernelPKfS0_S0_S0_Pfiif_param_0];
	ld.param.u64 	%rd8, [_Z26fused_layernorm_add_kernelPKfS0_S0_S0_Pfiif_param_1];
	ld.param.u64 	%rd9, [_Z26fused_layernorm_add_kernelPKfS0_S0_S0_Pfiif_param_2];
	ld.param.u64 	%rd10, [_Z26fused_layernorm_add_kernelPKfS0_S0_S0_Pfiif_param_3];
	ld.param.u64 	%rd11, [_Z26fused_layernorm_add_kernelPKfS0_S0_S0_Pfiif_param_4];
	ld.param.u32 	%r11, [_Z26fused_layernorm_add_kernelPKfS0_S0_S0_Pfiif_param_5];
	ld.param.u32 	%r10, [_Z26fused_layernorm_add_kernelPKfS0_S0_S0_Pfiif_param_6];
	ld.param.f32 	%f18, [_Z26fused_layernorm_add_kernelPKfS0_S0_S0_Pfiif_param_7];
	mov.u32 	%r1, %ctaid.x;
	setp.ge.s32 	%p1, %r1, %r11;
	@%p1 bra 	$L__BB8_14;
	cvta.to.global.u64 	%rd12, %rd7;
	mul.lo.s32 	%r12, %r10, %r1;
	cvt.s64.s32 	%rd1, %r12;
	mul.wide.s32 	%rd13, %r12, 4;
	add.s64 	%rd2, %rd12, %rd13;
	mov.u32 	%r67, %tid.x;
	setp.ge.s32 	%p2, %r67, %r10;
	mov.f32 	%f75, 0f00000000;
	mov.f32 	%f76, %f75;
	@%p2 bra 	$L__BB8_4;
	mov.f32 	%f76, 0f00000000;
	mov.u32 	%r3, %ntid.x;
	mov.u32 	%r66, %r67;
	mov.f32 	%f75, %f76;
$L__BB8_3:
	mul.wide.s32 	%rd14, %r66, 4;
	add.s64 	%rd15, %rd2, %rd14;
	ld.global.nc.f32 	%f21, [%rd15];
	add.f32 	%f75, %f75, %f21;
	fma.rn.f32 	%f76, %f21, %f21, %f76;
	add.s32 	%r66, %r66, %r3;
	setp.lt.s32 	%p3, %r66, %r10;
	@%p3 bra 	$L__BB8_3;
$L__BB8_4:
	mov.b32 	%r13, %f75;
	shfl.sync.down.b32	%r14|%p4, %r13, 16, 31, -1;
	mov.b32 	%f22, %r14;
	add.f32 	%f23, %f75, %f22;
	mov.b32 	%r15, %f76;
	shfl.sync.down.b32	%r16|%p5, %r15, 16, 31, -1;
	mov.b32 	%f24, %r16;
	add.f32 	%f25, %f76, %f24;
	mov.b32 	%r17, %f23;
	shfl.sync.down.b32	%r18|%p6, %r17, 8, 31, -1;
	mov.b32 	%f26, %r18;
	add.f32 	%f27, %f23, %f26;
	mov.b32 	%r19, %f25;
	shfl.sync.down.b32	%r20|%p7, %r19, 8, 31, -1;
	mov.b32 	%f28, %r20;
	add.f32 	%f29, %f25, %f28;
	mov.b32 	%r21, %f27;
	shfl.sync.down.b32	%r22|%p8, %r21, 4, 31, -1;
	mov.b32 	%f30, %r22;
	add.f32 	%f31, %f27, %f30;
	mov.b32 	%r23, %f29;
	shfl.sync.down.b32	%r24|%p9, %r23, 4, 31, -1;
	mov.b32 	%f32, %r24;
	add.f32 	%f33, %f29, %f32;
	mov.b32 	%r25, %f31;
	shfl.sync.down.b32	%r26|%p10, %r25, 2, 31, -1;
	mov.b32 	%f34, %r26;
	add.f32 	%f35, %f31, %f34;
	mov.b32 	%r27, %f33;
	shfl.sync.down.b32	%r28|%p11, %r27, 2, 31, -1;
	mov.b32 	%f36, %r28;
	add.f32 	%f37, %f33, %f36;
	mov.b32 	%r29, %f35;
	shfl.sync.down.b32	%r30|%p12, %r29, 1, 31, -1;
	mov.b32 	%f38, %r30;
	add.f32 	%f7, %f35, %f38;
	mov.b32 	%r31, %f37;
	shfl.sync.down.b32	%r32|%p13, %r31, 1, 31, -1;
	mov.b32 	%f39, %r32;
	add.f32 	%f8, %f37, %f39;
	and.b32  	%r6, %r67, 31;
	setp.ne.s32 	%p14, %r6, 0;
	@%p14 bra 	$L__BB8_6;
	shr.u32 	%r33, %r67, 3;
	mov.u32 	%r34, _ZZ26fused_layernorm_add_kernelPKfS0_S0_S0_PfiifE9warp_sums;
	add.s32 	%r35, %r34, %r33;
	st.shared.f32 	[%r35], %f7;
	mov.u32 	%r36, _ZZ26fused_layernorm_add_kernelPKfS0_S0_S0_PfiifE12warp_sum_sqs;
	add.s32 	%r37, %r36, %r33;
	st.shared.f32 	[%r37], %f8;
$L__BB8_6:
	bar.sync 	0;
	setp.gt.u32 	%p15, %r67, 31;
	@%p15 bra 	$L__BB8_11;
	mov.u32 	%r38, %ntid.x;
	add.s32 	%r39, %r38, 31;
	shr.u32 	%r40, %r39, 5;
	setp.ge.u32 	%p16, %r6, %r40;
	mov.f32 	%f77, 0f00000000;
	mov.f32 	%f78, %f77;
	@%p16 bra 	$L__BB8_9;
	shl.b32 	%r41, %r6, 2;
	mov.u32 	%r42, _ZZ26fused_layernorm_add_kernelPKfS0_S0_S0_PfiifE9warp_sums;
	add.s32 	%r43, %r42, %r41;
	ld.shared.f32 	%f77, [%r43];
	mov.u32 	%r44, _ZZ26fused_layernorm_add_kernelPKfS0_S0_S0_PfiifE12warp_sum_sqs;
	add.s32 	%r45, %r44, %r41;
	ld.shared.f32 	%f78, [%r45];
$L__BB8_9:
	setp.ne.s32 	%p17, %r6, 0;
	mov.b32 	%r46, %f77;
	shfl.sync.down.b32	%r47|%p18, %r46, 16, 31, -1;
	mov.b32 	%f41, %r47;
	add.f32 	%f42, %f77, %f41;
	mov.b32 	%r48, %f78;
	shfl.sync.down.b32	%r49|%p19, %r48, 16, 31, -1;
	mov.b32 	%f43, %r49;
	add.f32 	%f44, %f78, %f43;
	mov.b32 	%r50, %f42;
	shfl.sync.down.b32	%r51|%p20, %r50, 8, 31, -1;
	mov.b32 	%f45, %r51;
	add.f32 	%f46, %f42, %f45;
	mov.b32 	%r52, %f44;
	shfl.sync.down.b32	%r53|%p21, %r52, 8, 31, -1;
	mov.b32 	%f47, %r53;
	add.f32 	%f48, %f44, %f47;
	mov.b32 	%r54, %f46;
	shfl.sync.down.b32	%r55|%p22, %r54, 4, 31, -1;
	mov.b32 	%f49, %r55;
	add.f32 	%f50, %f46, %f49;
	mov.b32 	%r56, %f48;
	shfl.sync.down.b32	%r57|%p23, %r56, 4, 31, -1;
	mov.b32 	%f51, %r57;
	add.f32 	%f52, %f48, %f51;
	mov.b32 	%r58, %f50;
	shfl.sync.down.b32	%r59|%p24, %r58, 2, 31, -1;
	mov.b32 	%f53, %r59;
	add.f32 	%f54, %f50, %f53;
	mov.b32 	%r60, %f52;
	shfl.sync.down.b32	%r61|%p25, %r60, 2, 31, -1;
	mov.b32 	%f55, %r61;
	add.f32 	%f56, %f52, %f55;
	mov.b32 	%r62, %f54;
	shfl.sync.down.b32	%r63|%p26, %r62, 1, 31, -1;
	mov.b32 	%f57, %r63;
	add.f32 	%f13, %f54, %f57;
	mov.b32 	%r64, %f56;
	shfl.sync.down.b32	%r65|%p27, %r64, 1, 31, -1;
	mov.b32 	%f58, %r65;
	add.f32 	%f14, %f56, %f58;
	@%p17 bra 	$L__BB8_11;
	cvt.rn.f32.s32 	%f59, %r10;
	div.rn.f32 	%f60, %f13, %f59;
	div.rn.f32 	%f61, %f14, %f59;
	mul.f32 	%f62, %f60, %f60;
	sub.f32 	%f63, %f61, %f62;
	st.shared.f32 	[_ZZ26fused_layernorm_add_kernelPKfS0_S0_S0_PfiifE6s_mean], %f60;
	st.shared.f32 	[_ZZ26fused_layernorm_add_kernelPKfS0_S0_S0_PfiifE5s_var], %f63;
$L__BB8_11:
	setp.ge.s32 	%p28, %r67, %r10;
	bar.sync 	0;
	ld.shared.f32 	%f64, [_ZZ26fused_layernorm_add_kernelPKfS0_S0_S0_PfiifE5s_var];
	add.f32 	%f15, %f18, %f64;
	@%p28 bra 	$L__BB8_14;
	ld.shared.f32 	%f16, [_ZZ26fused_layernorm_add_kernelPKfS0_S0_S0_PfiifE6s_mean];
	mov.u32 	%r7, %ntid.x;
	cvta.to.global.u64 	%rd3, %rd9;
	cvta.to.global.u64 	%rd4, %rd10;
	cvta.to.global.u64 	%rd5, %rd8;
	cvta.to.global.u64 	%rd6, %rd11;
	rsqrt.approx.f32 	%f17, %f15;
$L__BB8_13:
	cvt.s64.s32 	%rd16, %r67;
	mul.wide.s32 	%rd17, %r67, 4;
	add.s64 	%rd18, %rd2, %rd17;
	ld.global.nc.f32 	%f65, [%rd18];
	sub.f32 	%f66, %f65, %f16;
	mul.f32 	%f67, %f17, %f66;
	add.s64 	%rd19, %rd3, %rd17;
	ld.global.nc.f32 	%f68, [%rd19];
	add.s64 	%rd20, %rd4, %rd17;
	ld.global.nc.f32 	%f69, [%rd20];
	fma.rn.f32 	%f70, %f68, %f67, %f69;
	add.s64 	%rd21, %rd16, %rd1;
	shl.b64 	%rd22, %rd21, 2;
	add.s64 	%rd23, %rd5, %rd22;
	ld.global.nc.f32 	%f71, [%rd23];
	add.f32 	%f72, %f71, %f70;
	add.s64 	%rd24, %rd6, %rd22;
	st.global.f32 	[%rd24], %f72;
	add.s32 	%r67, %r67, %r7;
	setp.lt.s32 	%p29, %r67, %r10;
	@%p29 bra 	$L__BB8_13;
$L__BB8_14:
	ret;

}
	// .globl	_Z31fused_gemm_epilogue_relu_kernelPfPKfii
.visible .entry _Z31fused_gemm_epilogue_relu_kernelPfPKfii(
	.param .u64 .ptr .align 1 _Z31fused_gemm_epilogue_relu_kernelPfPKfii_param_0,
	.param .u64 .ptr .align 1 _Z31fused_gemm_epilogue_relu_kernelPfPKfii_param_1,
	.param .u32 _Z31fused_gemm_epilogue_relu_kernelPfPKfii_param_2,
	.param .u32 _Z31fused_gemm_epilogue_relu_kernelPfPKfii_param_3
)
{
	.reg .pred 	%p<2>;
	.reg .b32 	%r<9>;
	.reg .b32 	%f<5>;
	.reg .b64 	%rd<9>;

	ld.param.u64 	%rd1, [_Z31fused_gemm_epilogue_relu_kernelPfPKfii_param_0];
	ld.param.u64 	%rd2, [_Z31fused_gemm_epilogue_relu_kernelPfPKfii_param_1];
	ld.param.u32 	%r3, [_Z31fused_gemm_epilogue_relu_kernelPfPKfii_param_2];
	ld.param.u32 	%r2, [_Z31fused_gemm_epilogue_relu_kernelPfPKfii_param_3];
	mov.u32 	%r4, %ctaid.x;
	mov.u32 	%r5, %ntid.x;
	mov.u32 	%r6, %tid.x;
	mad.lo.s32 	%r1, %r4, %r5, %r6;
	mul.lo.s32 	%r7, %r2, %r3;
	setp.ge.s32 	%p1, %r1, %r7;
	@%p1 bra 	$L__BB9_2;
	cvta.to.global.u64 	%rd3, %rd1;
	cvta.to.global.u64 	%rd4, %rd2;
	rem.s32 	%r8, %r1, %r2;
	mul.wide.s32 	%rd5, %r1, 4;
	add.s64 	%rd6, %rd3, %rd5;
	ld.global.f32 	%f1, [%rd6];
	mul.wide.s32 	%rd7, %r8, 4;
	add.s64 	%rd8, %rd4, %rd7;
	ld.global.nc.f32 	%f2, [%rd8];
	add.f32 	%f3, %f1, %f2;
	max.f32 	%f4, %f3, 0f00000000;
	st.global.f32 	[%rd6], %f4;
$L__BB9_2:
	ret;

}
	// .globl	_Z31fused_gemm_epilogue_gelu_kernelPfPKfii
.visible .entry _Z31fused_gemm_epilogue_gelu_kernelPfPKfii(
	.param .u64 .ptr .align 1 _Z31fused_gemm_epilogue_gelu_kernelPfPKfii_param_0,
	.param .u64 .ptr .align 1 _Z31fused_gemm_epilogue_gelu_kernelPfPKfii_param_1,
	.param .u32 _Z31fused_gemm_epilogue_gelu_kernelPfPKfii_param_2,
	.param .u32 _Z31fused_gemm_epilogue_gelu_kernelPfPKfii_param_3
)
{
	.reg .pred 	%p<4>;
	.reg .b32 	%r<9>;
	.reg .b32 	%f<26>;
	.reg .b64 	%rd<9>;

	ld.param.u64 	%rd1, [_Z31fused_gemm_epilogue_gelu_kernelPfPKfii_param_0];
	ld.param.u64 	%rd2, [_Z31fused_gemm_epilogue_gelu_kernelPfPKfii_param_1];
	ld.param.u32 	%r3, [_Z31fused_gemm_epilogue_gelu_kernelPfPKfii_param_2];
	ld.param.u32 	%r2, [_Z31fused_gemm_epilogue_gelu_kernelPfPKfii_param_3];
	mov.u32 	%r4, %ctaid.x;
	mov.u32 	%r5, %ntid.x;
	mov.u32 	%r6, %tid.x;
	mad.lo.s32 	%r1, %r4, %r5, %r6;
	mul.lo.s32 	%r7, %r2, %r3;
	setp.ge.s32 	%p1, %r1, %r7;
	@%p1 bra 	$L__BB10_2;
	cvta.to.global.u64 	%rd3, %rd1;
	cvta.to.global.u64 	%rd4, %rd2;
	rem.s32 	%r8, %r1, %r2;
	mul.wide.s32 	%rd5, %r1, 4;
	add.s64 	%rd6, %rd3, %rd5;
	ld.global.f32 	%f1, [%rd6];
	mul.wide.s32 	%rd7, %r8, 4;
	add.s64 	%rd8, %rd4, %rd7;
	ld.global.nc.f32 	%f2, [%rd8];
	add.f32 	%f3, %f1, %f2;
	mul.f32 	%f4, %f3, %f3;
	mul.f32 	%f5, %f3, %f4;
	fma.rn.f32 	%f6, %f5, 0f3D372713, %f3;
	mul.f32 	%f7, %f6, 0f3F4C422A;
	mul.f32 	%f8, %f3, 0f3F000000;
	abs.f32 	%f9, %f7;
	mul.f32 	%f10, %f9, 0f4038AA3B;
	ex2.approx.ftz.f32 	%f11, %f10;
	add.f32 	%f12, %f11, 0f3F800000;
	rcp.approx.ftz.f32 	%f13, %f12;
	fma.rn.f32 	%f14, %f13, 0fC0000000, 0f3F800000;
	setp.ge.f32 	%p2, %f9, 0f41102CB4;
	selp.f32 	%f15, 0f3F800000, %f14, %p2;
	copysign.f32 	%f16, %f7, %f15;
	mul.f32 	%f17, %f7, %f7;
	fma.rn.f32 	%f18, %f17, 0f3C80F082, 0fBD563CAE;
	fma.rn.f32 	%f19, %f18, %f17, 0f3E085941;
	fma.rn.f32 	%f20, %f19, %f17, 0fBEAAA9ED;
	fma.rn.f32 	%f21, %f20, %f17, 0f00000000;
	fma.rn.f32 	%f22, %f21, %f7, %f7;
	setp.ge.f32 	%p3, %f9, 0f3F19999A;
	selp.f32 	%f23, %f16, %f22, %p3;
	add.f32 	%f24, %f23, 0f3F800000;
	mul.f32 	%f25, %f8, %f24;
	st.global.f32 	[%rd6], %f25;
$L__BB10_2:
	ret;

}


// ===== COMPILED SASS (sm_100) =====

	.target	sm_100

	.elftype	@"ET_EXEC"


//--------------------- .note.nv.tkinfo           --------------------------
	.section	.note.nv.tkinfo,"",@"SHT_NOTE"
	.sectionflags	@"SHF_NOTE_NV_TKINFO"
	.tkinfo
        /*0018*/ 	.word	0x00000002
        /*0030*/ 	.string	""
        /*0030*/ 	.string	"ptxas"
        /*0030*/ 	.string	"Cuda compilation tools, release 13.0, V13.0.88"
        /*0030*/ 	.string	"Build cuda_13.0.r13.0/compiler.36424714_0"
        /*0030*/ 	.string	"-arch sm_100 -m 64 "



//--------------------- .note.nv.cuinfo           --------------------------
	.section	.note.nv.cuinfo,"",@"SHT_NOTE"
	.sectionflags	@"SHF_NOTE_NV_CUINFO"
        /*0018*/ 	.short	0x0002
        /*001a*/ 	.short	0x0064
        /*001c*/ 	.short	0x0082
	.zero		2


//--------------------- .nv.info                  --------------------------
	.section	.nv.info,"",@"SHT_CUDA_INFO"
	.align	4


	//----- nvinfo : EIATTR_REGCOUNT
	.align		4
        /*0000*/ 	.byte	0x04, 0x2f
        /*0002*/ 	.short	(.L_1 - .L_0)
	.align		4
.L_0:
        /*0004*/ 	.word	index@(_Z22fused_bias_relu_kernelPKfS0_Pfii)
        /*0008*/ 	.word	0x0000000c


	//----- nvinfo : EIATTR_FRAME_SIZE
	.align		4
.L_1:
        /*000c*/ 	.byte	0x04, 0x11
        /*000e*/ 	.short	(.L_3 - .L_2)
	.align		4
.L_2:
        /*0010*/ 	.word	index@(_Z22fused_bias_relu_kernelPKfS0_Pfii)
        /*0014*/ 	.word	0x00000000


	//----- nvinfo : EIATTR_REGCOUNT
	.align		4
.L_3:
        /*0018*/ 	.byte	0x04, 0x2f
        /*001a*/ 	.short	(.L_5 - .L_4)
	.align		4
.L_4:
        /*001c*/ 	.word	index@(_Z22fused_bias_gelu_kernelPKfS0_Pfii)
        /*0020*/ 	.word	0x0000000f


	//----- nvinfo : EIATTR_FRAME_SIZE
	.align		4
.L_5:
        /*0024*/ 	.byte	0x04, 0x11
        /*0026*/ 	.short	(.L_7 - .L_6)
	.align		4
.L_6:
        /*0028*/ 	.word	index@(_Z22fused_bias_gelu_kernelPKfS0_Pfii)
        /*002c*/ 	.word	0x00000000


	//----- nvinfo : EIATTR_REGCOUNT
	.align		4
.L_7:
        /*0030*/ 	.byte	0x04, 0x2f
        /*0032*/ 	.short	(.L_9 - .L_8)
	.align		4
.L_8:
        /*0034*/ 	.word	index@(_Z25fused_bias_sigmoid_kernelPKfS0_Pfii)
        /*0038*/ 	.word	0x0000000e


	//----- nvinfo : EIATTR_FRAME_SIZE
	.align		4
.L_9:
        /*003c*/ 	.byte	0x04, 0x11
        /*003e*/ 	.short	(.L_11 - .L_10)
	.align		4
.L_10:
        /*0040*/ 	.word	index@($__internal_3_$__cuda_sm20_rcp_rn_f32_slowpath)
        /*0044*/ 	.word	0x00000000


	//----- nvinfo : EIATTR_FRAME_SIZE
	.align		4
.L_11:
        /*0048*/ 	.byte	0x04, 0x11
        /*004a*/ 	.short	(.L_13 - .L_12)
	.align		4
.L_12:
        /*004c*/ 	.word	index@(_Z25fused_bias_sigmoid_kernelPKfS0_Pfii)
        /*0050*/ 	.word	0x00000000


	//----- nvinfo : EIATTR_REGCOUNT
	.align		4
.L_13:
        /*0054*/ 	.byte	0x04, 0x2f
        /*0056*/ 	.short	(.L_15 - .L_14)
	.align		4
.L_14:
        /*0058*/ 	.word	index@(_Z22fused_bias_tanh_kernelPKfS0_Pfii)
        /*005c*/ 	.word	0x00000011


	//----- nvinfo : EIATTR_FRAME_SIZE
	.align		4
.L_15:
        /*0060*/ 	.byte	0x04, 0x11
        /*0062*/ 	.short	(.L_17 - .L_16)
	.align		4
.L_16:
        /*0064*/ 	.word	index@(_Z22fused_bias_tanh_kernelPKfS0_Pfii)
        /*0068*/ 	.word	0x00000000


	//----- nvinfo : EIATTR_REGCOUNT
	.align		4
.L_17:
        /*006c*/ 	.byte	0x04, 0x2f
        /*006e*/ 	.short	(.L_19 - .L_18)
	.align		4
.L_18:
        /*0070*/ 	.word	index@(_Z22fused_bias_silu_kernelPKfS0_Pfii)
        /*0074*/ 	.word	0x0000000e


	//----- nvinfo : EIATTR_FRAME_SIZE
	.align		4
.L_19:
        /*0078*/ 	.byte	0x04, 0x11
        /*007a*/ 	.short	(.L_21 - .L_20)
	.align		4
.L_20:
        /*007c*/ 	.word	index@($__internal_2_$__cuda_sm20_rcp_rn_f32_slowpath)
        /*0080*/ 	.word	0x00000000


	//----- nvinfo : EIATTR_FRAME_SIZE
	.align		4
.L_21:
        /*0084*/ 	.byte	0x04, 0x11
        /*0086*/ 	.short	(.L_23 - .L_22)
	.align		4
.L_22:
        /*0088*/ 	.word	index@(_Z22fused_bias_silu_kernelPKfS0_Pfii)
        /*008c*/ 	.word	0x00000000


	//----- nvinfo : EIATTR_REGCOUNT
	.align		4
.L_23:
        /*0090*/ 	.byte	0x04, 0x2f
        /*0092*/ 	.short	(.L_25 - .L_24)
	.align		4
.L_24:
        /*0094*/ 	.word	index@(_Z21fused_add_relu_kernelPKfS0_Pfm)
        /*0098*/ 	.word	0x0000000c


	//----- nvinfo : EIATTR_FRAME_SIZE
	.align		4
.L_25:
        /*009c*/ 	.byte	0x04, 0x11
        /*009e*/ 	.short	(.L_27 - .L_26)
	.align		4
.L_26:
        /*00a0*/ 	.word	index@(_Z21fused_add_relu_kernelPKfS0_Pfm)
        /*00a4*/ 	.word	0x00000000


	//----- nvinfo : EIATTR_REGCOUNT
	.align		4
.L_27:
        /*00a8*/ 	.byte	0x04, 0x2f
        /*00aa*/ 	.short	(.L_29 - .L_28)
	.align		4
.L_28:
        /*00ac*/ 	.word	index@(_Z21fused_add_gelu_kernelPKfS0_Pfm)
        /*00b0*/ 	.word	0x0000000d


	//----- nvinfo : EIATTR_FRAME_SIZE
	.align		4
.L_29:
        /*00b4*/ 	.byte	0x04, 0x11
        /*00b6*/ 	.short	(.L_31 - .L_30)
	.align		4
.L_30:
        /*00b8*/ 	.word	index@(_Z21fused_add_gelu_kernelPKfS0_Pfm)
        /*00bc*/ 	.word	0x00000000


	//----- nvinfo : EIATTR_REGCOUNT
	.align		4
.L_31:
        /*00c0*/ 	.byte	0x04, 0x2f
        /*00c2*/ 	.short	(.L_33 - .L_32)
	.align		4
.L_32:
        /*00c4*/ 	.word	index@(_Z26fused_add_layernorm_kernelPKfS0_S0_S0_Pfiif)
        /*00c8*/ 	.word	0x0000001c


	//----- nvinfo : EIATTR_FRAME_SIZE
	.align		4
.L_33:
        /*00cc*/ 	.byte	0x04, 0x11
        /*00ce*/ 	.short	(.L_35 - .L_34)
	.align		4
.L_34:
        /*00d0*/ 	.word	index@($__internal_1_$__cuda_sm3x_div_rn_noftz_f32_slowpath)
        /*00d4*/ 	.word	0x00000000


	//----- nvinfo : EIATTR_FRAME_SIZE
	.align		4
.L_35:
        /*00d8*/ 	.byte	0x04, 0x11
        /*00da*/ 	.short	(.L_37 - .L_36)
	.align		4
.L_36:
        /*00dc*/ 	.word	index@(_Z26fused_add_layernorm_kernelPKfS0_S0_S0_Pfiif)
        /*00e0*/ 	.word	0x00000000


	//----- nvinfo : EIATTR_REGCOUNT
	.align		4
.L_37:
        /*00e4*/ 	.byte	0x04, 0x2f
        /*00e6*/ 	.short	(.L_39 - .L_38)
	.align		4
.L_38:
        /*00e8*/ 	.word	index@(_Z26fused_layernorm_add_kernelPKfS0_S0_S0_Pfiif)
        /*00ec*/ 	.word	0x00000019


	//----- nvinfo : EIATTR_FRAME_SIZE
	.align		4
.L_39:
        /*00f0*/ 	.byte	0x04, 0x11
        /*00f2*/ 	.short	(.L_41 - .L_40)
	.align		4
.L_40:
        /*00f4*/ 	.word	index@($__internal_0_$__cuda_sm3x_div_rn_noftz_f32_slowpath)
        /*00f8*/ 	.word	0x00000000


	//----- nvinfo : EIATTR_FRAME_SIZE
	.align		4
.L_41:
        /*00fc*/ 	.byte	0x04, 0x11
        /*00fe*/ 	.short	(.L_43 - .L_42)
	.align		4
.L_42:
        /*0100*/ 	.word	index@(_Z26fused_layernorm_add_kernelPKfS0_S0_S0_Pfiif)
        /*0104*/ 	.word	0x00000000


	//----- nvinfo : EIATTR_REGCOUNT
	.align		4
.L_43:
        /*0108*/ 	.byte	0x04, 0x2f
        /*010a*/ 	.short	(.L_45 - .L_44)
	.align		4
.L_44:
        /*010c*/ 	.word	index@(_Z31fused_gemm_epilogue_relu_kernelPfPKfii)
        /*0110*/ 	.word	0x0000000e


	//----- nvinfo : EIATTR_FRAME_SIZE
	.align		4
.L_45:
        /*0114*/ 	.byte	0x04, 0x11
        /*0116*/ 	.short	(.L_47 - .L_46)
	.align		4
.L_46:
        /*0118*/ 	.word	index@(_Z31fused_gemm_epilogue_relu_kernelPfPKfii)
        /*011c*/ 	.word	0x00000000


	//----- nvinfo : EIATTR_REGCOUNT
	.align		4
.L_47:
        /*0120*/ 	.byte	0x04, 0x2f
        /*0122*/ 	.short	(.L_49 - .L_48)
	.align		4
.L_48:
        /*0124*/ 	.word	index@(_Z31fused_gemm_epilogue_gelu_kernelPfPKfii)
        /*0128*/ 	.word	0x0000000e


	//----- nvinfo : EIATTR_FRAME_SIZE
	.align		4
.L_49:
        /*012c*/ 	.byte	0x04, 0x11
        /*012e*/ 	.short	(.L_51 - .L_50)
	.align		4
.L_50:
        /*0130*/ 	.word	index@(_Z31fused_gemm_epilogue_gelu_kernelPfPKfii)
        /*0134*/ 	.word	0x00000000


	//----- nvinfo : EIATTR_MIN_STACK_SIZE
	.align		4
.L_51:
        /*0138*/ 	.byte	0x04, 0x12
        /*013a*/ 	.short	(.L_53 - .L_52)
	.align		4
.L_52:
        /*013c*/ 	.word	index@(_Z31fused_gemm_epilogue_gelu_kernelPfPKfii)
        /*0140*/ 	.word	0x00000000


	//----- nvinfo : EIATTR_MIN_STACK_SIZE
	.align		4
.L_53:
        /*0144*/ 	.byte	0x04, 0x12
        /*0146*/ 	.short	(.L_55 - .L_54)
	.align		4
.L_54:
        /*0148*/ 	.word	index@(_Z31fused_gemm_epilogue_relu_kernelPfPKfii)
        /*014c*/ 	.word	0x00000000


	//----- nvinfo : EIATTR_MIN_STACK_SIZE
	.align		4
.L_55:
        /*0150*/ 	.byte	0x04, 0x12
        /*0152*/ 	.short	(.L_57 - .L_56)
	.align		4
.L_56:
        /*0154*/ 	.word	index@(_Z26fused_layernorm_add_kernelPKfS0_S0_S0_Pfiif)
        /*0158*/ 	.word	0x00000000


	//----- nvinfo : EIATTR_MIN_STACK_SIZE
	.align		4
.L_57:
        /*015c*/ 	.byte	0x04, 0x12
        /*015e*/ 	.short	(.L_59 - .L_58)
	.align		4
.L_58:
        /*0160*/ 	.word	index@(_Z26fused_add_layernorm_kernelPKfS0_S0_S0_Pfiif)
        /*0164*/ 	.word	0x00000000


	//----- nvinfo : EIATTR_MIN_STACK_SIZE
	.align		4
.L_59:
        /*0168*/ 	.byte	0x04, 0x12
        /*016a*/ 	.short	(.L_61 - .L_60)
	.align		4
.L_60:
        /*016c*/ 	.word	index@(_Z21fused_add_gelu_kernelPKfS0_Pfm)
        /*0170*/ 	.word	0x00000000


	//----- nvinfo : EIATTR_MIN_STACK_SIZE
	.align		4
.L_61:
        /*0174*/ 	.byte	0x04, 0x12
        /*0176*/ 	.short	(.L_63 - .L_62)
	.align		4
.L_62:
        /*0178*/ 	.word	index@(_Z21fused_add_relu_kernelPKfS0_Pfm)
        /*017c*/ 	.word	0x00000000


	//----- nvinfo : EIATTR_MIN_STACK_SIZE
	.align		4
.L_63:
        /*0180*/ 	.byte	0x04, 0x12
        /*0182*/ 	.short	(.L_65 - .L_64)
	.align		4
.L_64:
        /*0184*/ 	.word	index@(_Z22fused_bias_silu_kernelPKfS0_Pfii)
        /*0188*/ 	.word	0x00000000


	//----- nvinfo : EIATTR_MIN_STACK_SIZE
	.align		4
.L_65:
        /*018c*/ 	.byte	0x04, 0x12
        /*018e*/ 	.short	(.L_67 - .L_66)
	.align		4
.L_66:
        /*0190*/ 	.word	index@(_Z22fused_bias_tanh_kernelPKfS0_Pfii)
        /*0194*/ 	.word	0x00000000


	//----- nvinfo : EIATTR_MIN_STACK_SIZE
	.align		4
.L_67:
        /*0198*/ 	.byte	0x04, 0x12
        /*019a*/ 	.short	(.L_69 - .L_68)
	.align		4
.L_68:
        /*019c*/ 	.word	index@(_Z25fused_bias_sigmoid_kernelPKfS0_Pfii)
        /*01a0*/ 	.word	0x00000000


	//----- nvinfo : EIATTR_MIN_STACK_SIZE
	.align		4
.L_69:
        /*01a4*/ 	.byte	0x04, 0x12
        /*01a6*/ 	.short	(.L_71 - .L_70)
	.align		4
.L_70:
        /*01a8*/ 	.word	index@(_Z22fused_bias_gelu_kernelPKfS0_Pfii)
        /*01ac*/ 	.word	0x00000000


	//----- nvinfo : EIATTR_MIN_STACK_SIZE
	.align		4
.L_71:
        /*01b0*/ 	.byte	0x04, 0x12
        /*01b2*/ 	.short	(.L_73 - .L_72)
	.align		4
.L_72:
        /*01b4*/ 	.word	index@(_Z22fused_bias_relu_kernelPKfS0_Pfii)
        /*01b8*/ 	.word	0x00000000
.L_73:


//--------------------- .nv.compat                --------------------------
	.section	.nv.compat,"",@"SHT_CUDA_COMPAT_INFO"
	.align	4
        /*0000*/ 	.byte	0x02, 0x09, 0x00, 0x00, 0x02, 0x02, 0x01, 0x00, 0x02, 0x05, 0x05, 0x00, 0x03, 0x07, 0x01, 0x01
        /*0010*/ 	.byte	0x02, 0x03, 0x00, 0x00, 0x02, 0x06, 0x01, 0x00, 0x04, 0x0b, 0x08, 0x00, 0x01, 0x00, 0x00, 0x00
        /*0020*/ 	.byte	0x00, 0x00, 0x00, 0x00


//--------------------- .nv.info._Z31fused_gemm_epilogue_gelu_kernelPfPKfii --------------------------
	.section	.nv.info._Z31fused_gemm_epilogue_gelu_kernelPfPKfii,"",@"SHT_CUDA_INFO"
	.sectionflags	@""
	.align	4


	//----- nvinfo : EIATTR_CUDA_API_VERSION
	.align		4
        /*0000*/ 	.byte	0x04, 0x37
        /*0002*/ 	.short	(.L_75 - .L_74)
.L_74:
        /*0004*/ 	.word	0x00000082


	//----- nvinfo : EIATTR_KPARAM_INFO
	.align		4
.L_75:
        /*0008*/ 	.byte	0x04, 0x17
        /*000a*/ 	.short	(.L_77 - .L_76)
.L_76:
        /*000c*/ 	.word	0x00000000
        /*0010*/ 	.short	0x0003
        /*0012*/ 	.short	0x0014
        /*0014*/ 	.byte	0x00, 0xf0, 0x11, 0x00


	//----- nvinfo : EIATTR_KPARAM_INFO
	.align		4
.L_77:
        /*0018*/ 	.byte	0x04, 0x17
        /*001a*/ 	.short	(.L_79 - .L_78)
.L_78:
        /*001c*/ 	.word	0x00000000
        /*0020*/ 	.short	0x0002
        /*0022*/ 	.short	0x0010
        /*0024*/ 	.byte	0x00, 0xf0, 0x11, 0x00


	//----- nvinfo : EIATTR_KPARAM_INFO
	.align		4
.L_79:
        /*0028*/ 	.byte	0x04, 0x17
        /*002a*/ 	.short	(.L_81 - .L_80)
.L_80:
        /*002c*/ 	.word	0x00000000
        /*0030*/ 	.short	0x0001
        /*0032*/ 	.short	0x0008
        /*0034*/ 	.byte	0x00, 0xf5, 0x21, 0x00


	//----- nvinfo : EIATTR_KPARAM_INFO
	.align		4
.L_81:
        /*0038*/ 	.byte	0x04, 0x17
        /*003a*/ 	.short	(.L_83 - .L_82)
.L_82:
        /*003c*/ 	.word	0x00000000
        /*0040*/ 	.short	0x0000
        /*0042*/ 	.short	0x0000
        /*0044*/ 	.byte	0x00, 0xf5, 0x21, 0x00


	//----- nvinfo : EIATTR_SPARSE_MMA_MASK
	.align		4
.L_83:
        /*0048*/ 	.byte	0x03, 0x50
        /*004a*/ 	.short	0x0000


	//----- nvinfo : EIATTR_MAXREG_COUNT
	.align		4
        /*004c*/ 	.byte	0x03, 0x1b
        /*004e*/ 	.short	0x00ff


	//----- nvinfo : EIATTR_MERCURY_ISA_VERSION
	.align		4
        /*0050*/ 	.byte	0x03, 0x5f
        /*0052*/ 	.short	0x0101


	//----- nvinfo : EIATTR_VRC_CTA_INIT_COUNT
	.align		4
        /*0054*/ 	.byte	0x02, 0x4a
	.zero		1
	.zero		1


	//----- nvinfo : EIATTR_EXIT_INSTR_OFFSETS
	.align		4
        /*0058*/ 	.byte	0x04, 0x1c
        /*005a*/ 	.short	(.L_85 - .L_84)


	//   ....[0]....
.L_84:
        /*005c*/ 	.word	0x00000080


	//   ....[1]....
        /*0060*/ 	.word	0x000003f0


	//----- nvinfo : EIATTR_CBANK_PARAM_SIZE
	.align		4
.L_85:
        /*0064*/ 	.byte	0x03, 0x19
        /*0066*/ 	.short	0x0018


	//----- nvinfo : EIATTR_PARAM_CBANK
	.align		4
        /*0068*/ 	.byte	0x04, 0x0a
        /*006a*/ 	.short	(.L_87 - .L_86)
	.align		4
.L_86:
        /*006c*/ 	.word	index@(.nv.constant0._Z31fused_gemm_epilogue_gelu_kernelPfPKfii)
        /*0070*/ 	.short	0x0380
        /*0072*/ 	.short	0x0018


	//----- nvinfo : EIATTR_SW_WAR
	.align		4
.L_87:
        /*0074*/ 	.byte	0x04, 0x36
        /*0076*/ 	.short	(.L_89 - .L_88)
.L_88:
        /*0078*/ 	.word	0x00000008
.L_89:


//--------------------- .nv.info._Z31fused_gemm_epilogue_relu_kernelPfPKfii --------------------------
	.section	.nv.info._Z31fused_gemm_epilogue_relu_kernelPfPKfii,"",@"SHT_CUDA_INFO"
	.sectionflags	@""
	.align	4


	//----- nvinfo : EIATTR_CUDA_API_VERSION
	.align		4
        /*0000*/ 	.byte	0x04, 0x37
        /*0002*/ 	.short	(.L_91 - .L_90)
.L_90:
        /*0004*/ 	.word	0x00000082


	//----- nvinfo : EIATTR_KPARAM_INFO
	.align		4
.L_91:
        /*0008*/ 	.byte	0x04, 0x17
        /*000a*/ 	.short	(.L_93 - .L_92)
.L_92:
        /*000c*/ 	.word	0x00000000
        /*0010*/ 	.short	0x0003
        /*0012*/ 	.short	0x0014
        /*0014*/ 	.byte	0x00, 0xf0, 0x11, 0x00


	//----- nvinfo : EIATTR_KPARAM_INFO
	.align		4
.L_93:
        /*0018*/ 	.byte	0x04, 0x17
        /*001a*/ 	.short	(.L_95 - .L_94)
.L_94:
        /*001c*/ 	.word	0x00000000
        /*0020*/ 	.short	0x0002
        /*0022*/ 	.short	0x0010
        /*0024*/ 	.byte	0x00, 0xf0, 0x11, 0x00


	//----- nvinfo : EIATTR_KPARAM_INFO
	.align		4
.L_95:
        /*0028*/ 	.byte	0x04, 0x17
        /*002a*/ 	.short	(.L_97 - .L_96)
.L_96:
        /*002c*/ 	.word	0x00000000
        /*0030*/ 	.short	0x0001
        /*0032*/ 	.short	0x0008
        /*0034*/ 	.byte	0x00, 0xf5, 0x21, 0x00


	//----- nvinfo : EIATTR_KPARAM_INFO
	.align		4
.L_97:
        /*0038*/ 	.byte	0x04, 0x17
        /*003a*/ 	.short	(.L_99 - .L_98)
.L_98:
        /*003c*/ 	.word	0x00000000
        /*0040*/ 	.short	0x0000
        /*0042*/ 	.short	0x0000
        /*0044*/ 	.byte	0x00, 0xf5, 0x21, 0x00


	//----- nvinfo : EIATTR_SPARSE_MMA_MASK
	.align		4
.L_99:
        /*0048*/ 	.byte	0x03, 0x50
        /*004a*/ 	.short	0x0000


	//----- nvinfo : EIATTR_MAXREG_COUNT
	.align		4
        /*004c*/ 	.byte	0x03, 0x1b
        /*004e*/ 	.short	0x00ff


	//----- nvinfo : EIATTR_MERCURY_ISA_VERSION
	.align		4
        /*0050*/ 	.byte	0x03, 0x5f
        /*0052*/ 	.short	0x0101


	//----- nvinfo : EIATTR_VRC_CTA_INIT_COUNT
	.align		4
        /*0054*/ 	.byte	0x02, 0x4a
	.zero		1
	.zero		1


	//----- nvinfo : EIATTR_EXIT_INSTR_OFFSETS
	.align		4
        /*0058*/ 	.byte	0x04, 0x1c
        /*005a*/ 	.short	(.L_101 - .L_100)


	//   ....[0]....
.L_100:
        /*005c*/ 	.word	0x00000080


	//   ....[1]....
        /*0060*/ 	.word	0x00000280


	//----- nvinfo : EIATTR_CBANK_PARAM_SIZE
	.align		4
.L_101:
        /*0064*/ 	.byte	0x03, 0x19
        /*0066*/ 	.short	0x0018


	//----- nvinfo : EIATTR_PARAM_CBANK
	.align		4
        /*0068*/ 	.byte	0x04, 0x0a
        /*006a*/ 	.short	(.L_103 - .L_102)
	.align		4
.L_102:
        /*006c*/ 	.word	index@(.nv.constant0._Z31fused_gemm_epilogue_relu_kernelPfPKfii)
        /*0070*/ 	.short	0x0380
        /*0072*/ 	.short	0x0018


	//----- nvinfo : EIATTR_SW_WAR
	.align		4
.L_103:
        /*0074*/ 	.byte	0x04, 0x36
        /*0076*/ 	.short	(.L_105 - .L_104)
.L_104:
        /*0078*/ 	.word	0x00000008
.L_105:


//--------------------- .nv.info._Z26fused_layernorm_add_kernelPKfS0_S0_S0_Pfiif --------------------------
	.section	.nv.info._Z26fused_layernorm_add_kernelPKfS0_S0_S0_Pfiif,"",@"SHT_CUDA_INFO"
	.sectionflags	@""
	.align	4


	//----- nvinfo : EIATTR_CUDA_API_VERSION
	.align		4
        /*0000*/ 	.byte	0x04, 0x37
        /*0002*/ 	.short	(.L_107 - .L_106)
.L_106:
        /*0004*/ 	.word	0x00000082


	//----- nvinfo : EIATTR_KPARAM_INFO
	.align		4
.L_107:
        /*0008*/ 	.byte	0x04, 0x17
        /*000a*/ 	.short	(.L_109 - .L_108)
.L_108:
        /*000c*/ 	.word	0x00000000
        /*0010*/ 	.short	0x0007
        /*0012*/ 	.short	0x0030
        /*0014*/ 	.byte	0x00, 0xf0, 0x11, 0x00


	//----- nvinfo : EIATTR_KPARAM_INFO
	.align		4
.L_109:
        /*0018*/ 	.byte	0x04, 0x17
        /*001a*/ 	.short	(.L_111 - .L_110)
.L_110:
        /*001c*/ 	.word	0x00000000
        /*0020*/ 	.short	0x0006
        /*0022*/ 	.short	0x002c
        /*0024*/ 	.byte	0x00, 0xf0, 0x11, 0x00


	//----- nvinfo : EIATTR_KPARAM_INFO
	.align		4
.L_111:
        /*0028*/ 	.byte	0x04, 0x17
        /*002a*/ 	.short	(.L_113 - .L_112)
.L_112:
        /*002c*/ 	.word	0x00000000
        /*0030*/ 	.short	0x0005
        /*0032*/ 	.short	0x0028
        /*0034*/ 	.byte	0x00, 0xf0, 0x11, 0x00


	//----- nvinfo : EIATTR_KPARAM_INFO
	.align		4
.L_113:
        /*0038*/ 	.byte	0x04, 0x17
        /*003a*/ 	.short	(.L_115 - .L_114)
.L_114:
        /*003c*/ 	.word	0x00000000
        /*0040*/ 	.short	0x0004
        /*0042*/ 	.short	0x0020
        /*0044*/ 	.byte	0x00, 0xf5, 0x21, 0x00


	//----- nvinfo : EIATTR_KPARAM_INFO
	.align		4
.L_115:
        /*0048*/ 	.byte	0x04, 0x17
        /*004a*/ 	.short	(.L_117 - .L_116)
.L_116:
        /*004c*/ 	.word	0x00000000
        /*0050*/ 	.short	0x0003
        /*0052*/ 	.short	0x0018
        /*0054*/ 	.byte	0x00, 0xf5, 0x21, 0x00


	//----- nvinfo : EIATTR_KPARAM_INFO
	.align		4
.L_117:
        /*0058*/ 	.byte	0x04, 0x17
        /*005a*/ 	.short	(.L_119 - .L_118)
.L_118:
        /*005c*/ 	.word	0x00000000
        /*0060*/ 	.short	0x0002
        /*0062*/ 	.short	0x0010
        /*0064*/ 	.byte	0x00, 0xf5, 0x21, 0x00


	//----- nvinfo : EIATTR_KPARAM_INFO
	.align		4
.L_119:
        /*0068*/ 	.byte	0x04, 0x17
        /*006a*/ 	.short	(.L_121 - .L_120)
.L_120:
        /*006c*/ 	.word	0x00000000
        /*0070*/ 	.short	0x0001
        /*0072*/ 	.short	0x0008
        /*0074*/ 	.byte	0x00, 0xf5, 0x21, 0x00


	//----- nvinfo : EIATTR_KPARAM_INFO
	.align		4
.L_121:
        /*0078*/ 	.byte	0x04, 0x17
        /*007a*/ 	.short	(.L_123 - .L_122)
.L_122:
        /*007c*/ 	.word	0x00000000
        /*0080*/ 	.short	0x0000
        /*0082*/ 	.short	0x0000
        /*0084*/ 	.byte	0x00, 0xf5, 0x21, 0x00


	//----- nvinfo : EIATTR_SPARSE_MMA_MASK
	.align		4
.L_123:
        /*0088*/ 	.byte	0x03, 0x50
        /*008a*/ 	.short	0x0000


	//----- nvinfo : EIATTR_MAXREG_COUNT
	.align		4
        /*008c*/ 	.byte	0x03, 0x1b
        /*008e*/ 	.short	0x00ff


	//----- nvinfo : EIATTR_NUM_BARRIERS
	.align		4
        /*0090*/ 	.byte	0x02, 0x4c
        /*0092*/ 	.byte	0x01
	.zero		1


	//----- nvinfo : EIATTR_MERCURY_ISA_VERSION
	.align		4
        /*0094*/ 	.byte	0x03, 0x5f
        /*0096*/ 	.short	0x0101


	//----- nvinfo : EIATTR_COOP_GROUP_MASK_REGIDS
	.align		4
        /*0098*/ 	.byte	0x04, 0x29
        /*009a*/ 	.short	(.L_125 - .L_124)


	//   ....[0]....
.L_124:
        /*009c*/ 	.word	0xffffffff


	//   ....[1]....
        /*00a0*/ 	.word	0xffffffff


	//   ....[2]....
        /*00a4*/ 	.word	0xffffffff


	//   ....[3]....
        /*00a8*/ 	.word	0xffffffff


	//   ....[4]....
        /*00ac*/ 	.word	0xffffffff


	//   ....[5]....
        /*00b0*/ 	.word	0xffffffff


	//   ....[6]....
        /*00b4*/ 	.word	0xffffffff


	//   ....[7]....
        /*00b8*/ 	.word	0xffffffff


	//   ....[8]....
        /*00bc*/ 	.word	0xffffffff


	//   ....[9]....
        /*00c0*/ 	.word	0xffffffff


	//   ....[10]....
        /*00c4*/ 	.word	0xffffffff


	//   ....[11]....
        /*00c8*/ 	.word	0xffffffff


	//   ....[12]....
        /*00cc*/ 	.word	0xffffffff


	//   ....[13]....
        /*00d0*/ 	.word	0xffffffff


	//   ....[14]....
        /*00d4*/ 	.word	0xffffffff


	//   ....[15]....
        /*00d8*/ 	.word	0xffffffff


	//   ....[16]....
        /*00dc*/ 	.word	0xffffffff


	//   ....[17]....
        /*00e0*/ 	.word	0xffffffff


	//   ....[18]....
        /*00e4*/ 	.word	0xffffffff


	//   ....[19]....
        /*00e8*/ 	.word	0xffffffff


	//   ....[20]....
        /*00ec*/ 	.word	0x05000010


	//   ....[21]....
        /*00f0*/ 	.word	0x05000010


	//   ....[22]....
        /*00f4*/ 	.word	0x05000010


	//   ....[23]....
        /*00f8*/ 	.word	0x05000010


	//   ....[24]....
        /*00fc*/ 	.word	0x05000010


	//   ....[25]....
        /*0100*/ 	.word	0x05000010


	//   ....[26]....
        /*0104*/ 	.word	0x05000010


	//   ....[27]....
        /*0108*/ 	.word	0x05000010


	//   ....[28]....
        /*010c*/ 	.word	0x05000010


	//   ....[29]....
        /*0110*/ 	.word	0x05000010


	//----- nvinfo : EIATTR_COOP_GROUP_INSTR_OFFSETS
	.align		4
.L_125:
        /*0114*/ 	.byte	0x04, 0x28
        /*0116*/ 	.short	(.L_127 - .L_126)


	//   ....[0]....
.L_126:
        /*0118*/ 	.word	0x000001c0


	//   ....[1]....
        /*011c*/ 	.word	0x000001f0


	//   ....[2]....
        /*0120*/ 	.word	0x00000220


	//   ....[3]....
        /*0124*/ 	.word	0x00000230


	//   ....[4]....
        /*0128*/ 	.word	0x00000260


	//   ....[5]....
        /*012c*/ 	.word	0x00000270


	//   ....[6]....
        /*0130*/ 	.word	0x000002a0


	//   ....[7]....
        /*0134*/ 	.word	0x000002b0


	//   ....[8]....
        /*0138*/ 	.word	0x000002e0


	//   ....[9]....
        /*013c*/ 	.word	0x000002f0


	//   ....[10]....
        /*0140*/ 	.word	0x00000570


	//   ....[11]....
        /*0144*/ 	.word	0x00000580


	//   ....[12]....
        /*0148*/ 	.word	0x000005b0


	//   ....[13]....
        /*014c*/ 	.word	0x000005c0


	//   ....[14]....
        /*0150*/ 	.word	0x000005f0


	//   ....[15]....
        /*0154*/ 	.word	0x00000600


	//   ....[16]....
        /*0158*/ 	.word	0x00000630


	//   ....[17]....
        /*015c*/ 	.word	0x00000640


	//   ....[18]....
        /*0160*/ 	.word	0x00000670


	//   ....[19]....
        /*0164*/ 	.word	0x00000680


	//   ....[20]....
        /*0168*/ 	.word	0x00000bf0


	//   ....[21]....
        /*016c*/ 	.word	0x00000c40


	//   ....[22]....
        /*0170*/ 	.word	0x00000cb0


	//   ....[23]....
        /*0174*/ 	.word	0x00000d10


	//   ....[24]....
        /*0178*/ 	.word	0x00000d80


	//   ....[25]....
        /*017c*/ 	.word	0x00000de0


	//   ....[26]....
        /*0180*/ 	.word	0x00000e50


	//   ....[27]....
        /*0184*/ 	.word	0x00000eb0


	//   ....[28]....
        /*0188*/ 	.word	0x00000f20


	//   ....[29]....
        /*018c*/ 	.word	0x00000f80


	//----- nvinfo : EIATTR_VRC_CTA_INIT_COUNT
	.align		4
.L_127:
        /*0190*/ 	.byte	0x02, 0x4a
	.zero		1
	.zero		1


	//----- nvinfo : EIATTR_EXIT_INSTR_OFFSETS
	.align		4
        /*0194*/ 	.byte	0x04, 0x1c
        /*0196*/ 	.short	(.L_129 - .L_128)


	//   ....[0]....
.L_128:
        /*0198*/ 	.word	0x00000040


	//   ....[1]....
        /*019c*/ 	.word	0x00000970


	//   ....[2]....
        /*01a0*/ 	.word	0x00000b90


	//----- nvinfo : EIATTR_CRS_STACK_SIZE
	.align		4
.L_129:
        /*01a4*/ 	.byte	0x04, 0x1e
        /*01a6*/ 	.short	(.L_131 - .L_130)
.L_130:
        /*01a8*/ 	.word	0x00000000


	//----- nvinfo : EIATTR_CBANK_PARAM_SIZE
	.align		4
.L_131:
        /*01ac*/ 	.byte	0x03, 0x19
        /*01ae*/ 	.short	0x0034


	//----- nvinfo : EIATTR_PARAM_CBANK
	.align		4
        /*01b0*/ 	.byte	0x04, 0x0a
        /*01b2*/ 	.short	(.L_133 - .L_132)
	.align		4
.L_132:
        /*01b4*/ 	.word	index@(.nv.constant0._Z26fused_layernorm_add_kernelPKfS0_S0_S0_Pfiif)
        /*01b8*/ 	.short	0x0380
        /*01ba*/ 	.short	0x0034


	//----- nvinfo : EIATTR_SW_WAR
	.align		4
.L_133:
        /*01bc*/ 	.byte	0x04, 0x36
        /*01be*/ 	.short	(.L_135 - .L_134)
.L_134:
        /*01c0*/ 	.word	0x00000008
.L_135:


//--------------------- .nv.info._Z26fused_add_layernorm_kernelPKfS0_S0_S0_Pfiif --------------------------
	.section	.nv.info._Z26fused_add_layernorm_kernelPKfS0_S0_S0_Pfiif,"",@"SHT_CUDA_INFO"
	.sectionflags	@""
	.align	4


	//----- nvinfo : EIATTR_CUDA_API_VERSION
	.align		4
        /*0000*/ 	.byte	0x04, 0x37
        /*0002*/ 	.short	(.L_137 - .L_136)
.L_136:
        /*0004*/ 	.word	0x00000082


	//----- nvinfo : EIATTR_KPARAM_INFO
	.align		4
.L_137:
        /*0008*/ 	.byte	0x04, 0x17
        /*000a*/ 	.short	(.L_139 - .L_138)
.L_138:
        /*000c*/ 	.word	0x00000000
        /*0010*/ 	.short	0x0007
        /*0012*/ 	.short	0x0030
        /*0014*/ 	.byte	0x00, 0xf0, 0x11, 0x00


	//----- nvinfo : EIATTR_KPARAM_INFO
	.align		4
.L_139:
        /*0018*/ 	.byte	0x04, 0x17
        /*001a*/ 	.short	(.L_141 - .L_140)
.L_140:
        /*001c*/ 	.word	0x00000000
        /*0020*/ 	.short	0x0006
        /*0022*/ 	.short	0x002c
        /*0024*/ 	.byte	0x00, 0xf0, 0x11, 0x00


	//----- nvinfo : EIATTR_KPARAM_INFO
	.align		4
.L_141:
        /*0028*/ 	.byte	0x04, 0x17
        /*002a*/ 	.short	(.L_143 - .L_142)
.L_142:
        /*002c*/ 	.word	0x00000000
        /*0030*/ 	.short	0x0005
        /*0032*/ 	.short	0x0028
        /*0034*/ 	.byte	0x00, 0xf0, 0x11, 0x00


	//----- nvinfo : EIATTR_KPARAM_INFO
	.align		4
.L_143:
        /*0038*/ 	.byte	0x04, 0x17
        /*003a*/ 	.short	(.L_145 - .L_144)
.L_144:
        /*003c*/ 	.word	0x00000000
        /*0040*/ 	.short	0x0004
        /*0042*/ 	.short	0x0020
        /*0044*/ 	.byte	0x00, 0xf5, 0x21, 0x00


	//----- nvinfo : EIATTR_KPARAM_INFO
	.align		4
.L_145:
        /*0048*/ 	.byte	0x04, 0x17
        /*004a*/ 	.short	(.L_147 - .L_146)
.L_146:
        /*004c*/ 	.word	0x00000000
        /*0050*/ 	.short	0x0003
        /*0052*/ 	.short	0x0018
        /*0054*/ 	.byte	0x00, 0xf5, 0x21, 0x00


	//----- nvinfo : EIATTR_KPARAM_INFO
	.align		4
.L_147:
        /*0058*/ 	.byte	0x04, 0x17
        /*005a*/ 	.short	(.L_149 - .L_148)
.L_148:
        /*005c*/ 	.word	0x00000000
        /*0060*/ 	.short	0x0002
        /*0062*/ 	.short	0x0010
        /*0064*/ 	.byte	0x00, 0xf5, 0x21, 0x00


	//----- nvinfo : EIATTR_KPARAM_INFO
	.align		4
.L_149:
        /*0068*/ 	.byte	0x04, 0x17
        /*006a*/ 	.short	(.L_151 - .L_150)
.L_150:
        /*006c*/ 	.word	0x00000000
        /*0070*/ 	.short	0x0001
        /*0072*/ 	.short	0x0008
        /*0074*/ 	.byte	0x00, 0xf5, 0x21, 0x00


	//----- nvinfo : EIATTR_KPARAM_INFO
	.align		4
.L_151:
        /*0078*/ 	.byte	0x04, 0x17
        /*007a*/ 	.short	(.L_153 - .L_152)
.L_152:
        /*007c*/ 	.word	0x00000000
        /*0080*/ 	.short	0x0000
        /*0082*/ 	.short	0x0000
        /*0084*/ 	.byte	0x00, 0xf5, 0x21, 0x00


	//----- nvinfo : EIATTR_SPARSE_MMA_MASK
	.align		4
.L_153:
        /*0088*/ 	.byte	0x03, 0x50
        /*008a*/ 	.short	0x0000


	//----- nvinfo : EIATTR_MAXREG_COUNT
	.align		4
        /*008c*/ 	.byte	0x03, 0x1b
        /*008e*/ 	.short	0x00ff


	//----- nvinfo : EIATTR_NUM_BARRIERS
	.align		4
        /*0090*/ 	.byte	0x02, 0x4c
        /*0092*/ 	.byte	0x01
	.zero		1


	//----- nvinfo : EIATTR_MERCURY_ISA_VERSION
	.align		4
        /*0094*/ 	.byte	0x03, 0x5f
        /*0096*/ 	.short	0x0101


	//----- nvinfo : EIATTR_COOP_GROUP_MASK_REGIDS
	.align		4
        /*0098*/ 	.byte	0x04, 0x29
        /*009a*/ 	.short	(.L_155 - .L_154)


	//   ....[0]....
.L_154:
        /*009c*/ 	.word	0xffffffff


	//   ....[1]....
        /*00a0*/ 	.word	0xffffffff


	//   ....[2]....
        /*00a4*/ 	.word	0xffffffff


	//   ....[3]....
        /*00a8*/ 	.word	0xffffffff


	//   ....[4]....
        /*00ac*/ 	.word	0xffffffff


	//   ....[5]....
        /*00b0*/ 	.word	0xffffffff


	//   ....[6]....
        /*00b4*/ 	.word	0xffffffff


	//   ....[7]....
        /*00b8*/ 	.word	0xffffffff


	//   ....[8]....
        /*00bc*/ 	.word	0xffffffff


	//   ....[9]....
        /*00c0*/ 	.word	0xffffffff


	//   ....[10]....
        /*00c4*/ 	.word	0xffffffff


	//   ....[11]....
        /*00c8*/ 	.word	0xffffffff


	//   ....[12]....
        /*00cc*/ 	.word	0xffffffff


	//   ....[13]....
        /*00d0*/ 	.word	0xffffffff


	//   ....[14]....
        /*00d4*/ 	.word	0xffffffff


	//   ....[15]....
        /*00d8*/ 	.word	0xffffffff


	//   ....[16]....
        /*00dc*/ 	.word	0xffffffff


	//   ....[17]....
        /*00e0*/ 	.word	0xffffffff


	//   ....[18]....
        /*00e4*/ 	.word	0xffffffff


	//   ....[19]....
        /*00e8*/ 	.word	0xffffffff


	//   ....[20]....
        /*00ec*/ 	.word	0x05000009


	//   ....[21]....
        /*00f0*/ 	.word	0x05000009


	//   ....[22]....
        /*00f4*/ 	.word	0x05000009


	//   ....[23]....
        /*00f8*/ 	.word	0x05000009


	//   ....[24]....
        /*00fc*/ 	.word	0x05000009


	//   ....[25]....
        /*0100*/ 	.word	0x05000009


	//   ....[26]....
        /*0104*/ 	.word	0x05000009


	//   ....[27]....
        /*0108*/ 	.word	0x05000009


	//   ....[28]....
        /*010c*/ 	.word	0x05000009


	//   ....[29]....
        /*0110*/ 	.word	0x05000009


	//----- nvinfo : EIATTR_COOP_GROUP_INSTR_OFFSETS
	.align		4
.L_155:
        /*0114*/ 	.byte	0x04, 0x28
        /*0116*/ 	.short	(.L_157 - .L_156)


	//   ....[0]....
.L_156:
        /*0118*/ 	.word	0x00000210


	//   ....[1]....
        /*011c*/ 	.word	0x00000240


	//   ....[2]....
        /*0120*/ 	.word	0x00000270


	//   ....[3]....
        /*0124*/ 	.word	0x00000280


	//   ....[4]....
        /*0128*/ 	.word	0x000002b0


	//   ....[5]....
        /*012c*/ 	.word	0x000002c0


	//   ....[6]....
        /*0130*/ 	.word	0x000002f0


	//   ....[7]....
        /*0134*/ 	.word	0x00000300


	//   ....[8]....
        /*0138*/ 	.word	0x00000330


	//   ....[9]....
        /*013c*/ 	.word	0x00000340


	//   ....[10]....
        /*0140*/ 	.word	0x000005c0


	//   ....[11]....
        /*0144*/ 	.word	0x000005d0


	//   ....[12]....
        /*0148*/ 	.word	0x00000600


	//   ....[13]....
        /*014c*/ 	.word	0x00000610


	//   ....[14]....
        /*0150*/ 	.word	0x00000640


	//   ....[15]....
        /*0154*/ 	.word	0x00000650


	//   ....[16]....
        /*0158*/ 	.word	0x00000680


	//   ....[17]....
        /*015c*/ 	.word	0x00000690


	//   ....[18]....
        /*0160*/ 	.word	0x000006c0


	//   ....[19]....
        /*0164*/ 	.word	0x000006d0


	//   ....[20]....
        /*0168*/ 	.word	0x00000c00


	//   ....[21]....
        /*016c*/ 	.word	0x00000c50


	//   ....[22]....
        /*0170*/ 	.word	0x00000cc0


	//   ....[23]....
        /*0174*/ 	.word	0x00000d20


	//   ....[24]....
        /*0178*/ 	.word	0x00000d90


	//   ....[25]....
        /*017c*/ 	.word	0x00000df0


	//   ....[26]....
        /*0180*/ 	.word	0x00000e60


	//   ....[27]....
        /*0184*/ 	.word	0x00000ec0


	//   ....[28]....
        /*0188*/ 	.word	0x00000f30


	//   ....[29]....
        /*018c*/ 	.word	0x00000f90


	//----- nvinfo : EIATTR_VRC_CTA_INIT_COUNT
	.align		4
.L_157:
        /*0190*/ 	.byte	0x02, 0x4a
	.zero		1
	.zero		1


	//----- nvinfo : EIATTR_EXIT_INSTR_OFFSETS
	.align		4
        /*0194*/ 	.byte	0x04, 0x1c
        /*0196*/ 	.short	(.L_159 - .L_158)


	//   ....[0]....
.L_158:
        /*0198*/ 	.word	0x00000040


	//   ....[1]....
        /*019c*/ 	.word	0x000009c0


	//   ....[2]....
        /*01a0*/ 	.word	0x00000ba0


	//----- nvinfo : EIATTR_CRS_STACK_SIZE
	.align		4
.L_159:
        /*01a4*/ 	.byte	0x04, 0x1e
        /*01a6*/ 	.short	(.L_161 - .L_160)
.L_160:
        /*01a8*/ 	.word	0x00000000


	//----- nvinfo : EIATTR_CBANK_PARAM_SIZE
	.align		4
.L_161:
        /*01ac*/ 	.byte	0x03, 0x19
        /*01ae*/ 	.short	0x0034


	//----- nvinfo : EIATTR_PARAM_CBANK
	.align		4
        /*01b0*/ 	.byte	0x04, 0x0a
        /*01b2*/ 	.short	(.L_163 - .L_162)
	.align		4
.L_162:
        /*01b4*/ 	.word	index@(.nv.constant0._Z26fused_add_layernorm_kernelPKfS0_S0_S0_Pfiif)
        /*01b8*/ 	.short	0x0380
        /*01ba*/ 	.short	0x0034


	//----- nvinfo : EIATTR_SW_WAR
	.align		4
.L_163:
        /*01bc*/ 	.byte	0x04, 0x36
        /*01be*/ 	.short	(.L_165 - .L_164)
.L_164:
        /*01c0*/ 	.word	0x00000008
.L_165:


//--------------------- .nv.info._Z21fused_add_gelu_kernelPKfS0_Pfm --------------------------
	.section	.nv.info._Z21fused_add_gelu_kernelPKfS0_Pfm,"",@"SHT_CUDA_INFO"
	.sectionflags	@""
	.align	4


	//----- nvinfo : EIATTR_CUDA_API_VERSION
	.align		4
        /*0000*/ 	.byte	0x04, 0x37
        /*0002*/ 	.short	(.L_167 - .L_166)
.L_166:
        /*0004*/ 	.word	0x00000082


	//----- nvinfo : EIATTR_KPARAM_INFO
	.align		4
.L_167:
        /*0008*/ 	.byte	0x04, 0x17
        /*000a*/ 	.short	(.L_169 - .L_168)
.L_168:
        /*000c*/ 	.word	0x00000000
        /*0010*/ 	.short	0x0003
        /*0012*/ 	.short	0x0018
        /*0014*/ 	.byte	0x00, 0xf0, 0x21, 0x00


	//----- nvinfo : EIATTR_KPARAM_INFO
	.align		4
.L_169:
        /*0018*/ 	.byte	0x04, 0x17
        /*001a*/ 	.short	(.L_171 - .L_170)
.L_170:
        /*001c*/ 	.word	0x00000000
        /*0020*/ 	.short	0x0002
        /*0022*/ 	.short	0x0010
        /*0024*/ 	.byte	0x00, 0xf5, 0x21, 0x00


	//----- nvinfo : EIATTR_KPARAM_INFO
	.align		4
.L_171:
        /*0028*/ 	.byte	0x04, 0x17
        /*002a*/ 	.short	(.L_173 - .L_172)
.L_172:
        /*002c*/ 	.word	0x00000000
        /*0030*/ 	.short	0x0001
        /*0032*/ 	.short	0x0008
        /*0034*/ 	.byte	0x00, 0xf5, 0x21, 0x00


	//----- nvinfo : EIATTR_KPARAM_INFO
	.align		4
.L_173:
        /*0038*/ 	.byte	0x04, 0x17
        /*003a*/ 	.short	(.L_175 - .L_174)
.L_174:
        /*003c*/ 	.word	0x00000000
        /*0040*/ 	.short	0x0000
        /*0042*/ 	.short	0x0000
        /*0044*/ 	.byte	0x00, 0xf5, 0x21, 0x00


	//----- nvinfo : EIATTR_SPARSE_MMA_MASK
	.align		4
.L_175:
        /*0048*/ 	.byte	0x03, 0x50
        /*004a*/ 	.short	0x0000


	//----- nvinfo : EIATTR_MAXREG_COUNT
	.align		4
        /*004c*/ 	.byte	0x03, 0x1b
        /*004e*/ 	.short	0x00ff


	//----- nvinfo : EIATTR_MERCURY_ISA_VERSION
	.align		4
        /*0050*/ 	.byte	0x03, 0x5f
        /*0052*/ 	.short	0x0101


	//----- nvinfo : EIATTR_VRC_CTA_INIT_COUNT
	.align		4
        /*0054*/ 	.byte	0x02, 0x4a
	.zero		1
	.zero		1


	//----- nvinfo : EIATTR_EXIT_INSTR_OFFSETS
	.align		4
        /*0058*/ 	.byte	0x04, 0x1c
        /*005a*/ 	.short	(.L_177 - .L_176)


	//   ....[0]....
.L_176:
        /*005c*/ 	.word	0x00000080


	//   ....[1]....
        /*0060*/ 	.word	0x00000300


	//----- nvinfo : EIATTR_CBANK_PARAM_SIZE
	.align		4
.L_177:
        /*0064*/ 	.byte	0x03, 0x19
        /*0066*/ 	.short	0x0020


	//----- nvinfo : EIATTR_PARAM_CBANK
	.align		4
        /*0068*/ 	.byte	0x04, 0x0a
        /*006a*/ 	.short	(.L_179 - .L_178)
	.align		4
.L_178:
        /*006c*/ 	.word	index@(.nv.constant0._Z21fused_add_gelu_kernelPKfS0_Pfm)
        /*0070*/ 	.short	0x0380
        /*0072*/ 	.short	0x0020


	//----- nvinfo : EIATTR_SW_WAR
	.align		4
.L_179:
        /*0074*/ 	.byte	0x04, 0x36
        /*0076*/ 	.short	(.L_181 - .L_180)
.L_180:
        /*0078*/ 	.word	0x00000008
.L_181:


//--------------------- .nv.info._Z21fused_add_relu_kernelPKfS0_Pfm --------------------------
	.section	.nv.info._Z21fused_add_relu_kernelPKfS0_Pfm,"",@"SHT_CUDA_INFO"
	.sectionflags	@""
	.align	4


	//----- nvinfo : EIATTR_CUDA_API_VERSION
	.align		4
        /*0000*/ 	.byte	0x04, 0x37
        /*0002*/ 	.short	(.L_183 - .L_182)
.L_182:
        /*0004*/ 	.word	0x00000082


	//----- nvinfo : EIATTR_KPARAM_INFO
	.align		4
.L_183:
        /*0008*/ 	.byte	0x04, 0x17
        /*000a*/ 	.short	(.L_185 - .L_184)
.L_184:
        /*000c*/ 	.word	0x00000000
        /*0010*/ 	.short	0x0003
        /*0012*/ 	.short	0x0018
        /*0014*/ 	.byte	0x00, 0xf0, 0x21, 0x00


	//----- nvinfo : EIATTR_KPARAM_INFO
	.align		4
.L_185:
        /*0018*/ 	.byte	0x04, 0x17
        /*001a*/ 	.short	(.L_187 - .L_186)
.L_186:
        /*001c*/ 	.word	0x00000000
        /*0020*/ 	.short	0x0002
        /*0022*/ 	.short	0x0010
        /*0024*/ 	.byte	0x00, 0xf5, 0x21, 0x00


	//----- nvinfo : EIATTR_KPARAM_INFO
	.align		4
.L_187:
        /*0028*/ 	.byte	0x04, 0x17
        /*002a*/ 	.short	(.L_189 - .L_188)
.L_188:
        /*002c*/ 	.word	0x00000000
        /*0030*/ 	.short	0x0001
        /*0032*/ 	.short	0x0008
        /*0034*/ 	.byte	0x00, 0xf5, 0x21, 0x00


	//----- nvinfo : EIATTR_KPARAM_INFO
	.align		4
.L_189:
        /*0038*/ 	.byte	0x04, 0x17
        /*003a*/ 	.short	(.L_191 - .L_190)
.L_190:
        /*003c*/ 	.word	0x00000000
        /*0040*/ 	.short	0x0000
        /*0042*/ 	.short	0x0000
        /*0044*/ 	.byte	0x00, 0xf5, 0x21, 0x00


	//----- nvinfo : EIATTR_SPARSE_MMA_MASK
	.align		4
.L_191:
        /*0048*/ 	.byte	0x03, 0x50
        /*004a*/ 	.short	0x0000


	//----- nvinfo : EIATTR_MAXREG_COUNT
	.align		4
        /*004c*/ 	.byte	0x03, 0x1b
        /*004e*/ 	.short	0x00ff


	//----- nvinfo : EIATTR_MERCURY_ISA_VERSION
	.align		4
        /*0050*/ 	.byte	0x03, 0x5f
        /*0052*/ 	.short	0x0101


	//----- nvinfo : EIATTR_VRC_CTA_INIT_COUNT
	.align		4
        /*0054*/ 	.byte	0x02, 0x4a
	.zero		1
	.zero		1


	//----- nvinfo : EIATTR_EXIT_INSTR_OFFSETS
	.align		4
        /*0058*/ 	.byte	0x04, 0x1c
        /*005a*/ 	.short	(.L_193 - .L_192)


	//   ....[0]....
.L_192:
        /*005c*/ 	.word	0x00000080


	//   ....[1]....
        /*0060*/ 	.word	0x00000190


	//----- nvinfo : EIATTR_CBANK_PARAM_SIZE
	.align		4
.L_193:
        /*0064*/ 	.byte	0x03, 0x19
        /*0066*/ 	.short	0x0020


	//----- nvinfo : EIATTR_PARAM_CBANK
	.align		4
        /*0068*/ 	.byte	0x04, 0x0a
        /*006a*/ 	.short	(.L_195 - .L_194)
	.align		4
.L_194:
        /*006c*/ 	.word	index@(.nv.constant0._Z21fused_add_relu_kernelPKfS0_Pfm)
        /*0070*/ 	.short	0x0380
        /*0072*/ 	.short	0x0020


	//----- nvinfo : EIATTR_SW_WAR
	.align		4
.L_195:
        /*0074*/ 	.byte	0x04, 0x36
        /*0076*/ 	.short	(.L_197 - .L_196)
.L_196:
        /*0078*/ 	.word	0x00000008
.L_197:


//--------------------- .nv.info._Z22fused_bias_silu_kernelPKfS0_Pfii --------------------------
	.section	.nv.info._Z22fused_bias_silu_kernelPKfS0_Pfii,"",@"SHT_CUDA_INFO"
	.sectionflags	@""
	.align	4


	//----- nvinfo : EIATTR_CUDA_API_VERSION
	.align		4
        /*0000*/ 	.byte	0x04, 0x37
        /*0002*/ 	.short	(.L_199 - .L_198)
.L_198:
        /*0004*/ 	.word	0x00000082


	//----- nvinfo : EIATTR_KPARAM_INFO
	.align		4
.L_199:
        /*0008*/ 	.byte	0x04, 0x17
        /*000a*/ 	.short	(.L_201 - .L_200)
.L_200:
        /*000c*/ 	.word	0x00000000
        /*0010*/ 	.short	0x0004
        /*0012*/ 	.short	0x001c
        /*0014*/ 	.byte	0x00, 0xf0, 0x11, 0x00


	//----- nvinfo : EIATTR_KPARAM_INFO
	.align		4
.L_201:
        /*0018*/ 	.byte	0x04, 0x17
        /*001a*/ 	.short	(.L_203 - .L_202)
.L_202:
        /*001c*/ 	.word	0x00000000
        /*0020*/ 	.short	0x0003
        /*0022*/ 	.short	0x0018
        /*0024*/ 	.byte	0x00, 0xf0, 0x11, 0x00


	//----- nvinfo : EIATTR_KPARAM_INFO
	.align		4
.L_203:
        /*0028*/ 	.byte	0x04, 0x17
        /*002a*/ 	.short	(.L_205 - .L_204)
.L_204:
        /*002c*/ 	.word	0x00000000
        /*0030*/ 	.short	0x0002
        /*0032*/ 	.short	0x0010
        /*0034*/ 	.byte	0x00, 0xf5, 0x21, 0x00


	//----- nvinfo : EIATTR_KPARAM_INFO
	.align		4
.L_205:
        /*0038*/ 	.byte	0x04, 0x17
        /*003a*/ 	.short	(.L_207 - .L_206)
.L_206:
        /*003c*/ 	.word	0x00000000
        /*0040*/ 	.short	0x0001
        /*0042*/ 	.short	0x0008
        /*0044*/ 	.byte	0x00, 0xf5, 0x21, 0x00


	//----- nvinfo : EIATTR_KPARAM_INFO
	.align		4
.L_207:
        /*0048*/ 	.byte	0x04, 0x17
        /*004a*/ 	.short	(.L_209 - .L_208)
.L_208:
        /*004c*/ 	.word	0x00000000
        /*0050*/ 	.short	0x0000
        /*0052*/ 	.short	0x0000
        /*0054*/ 	.byte	0x00, 0xf5, 0x21, 0x00


	//----- nvinfo : EIATTR_SPARSE_MMA_MASK
	.align		4
.L_209:
        /*0058*/ 	.byte	0x03, 0x50
        /*005a*/ 	.short	0x0000


	//----- nvinfo : EIATTR_MAXREG_COUNT
	.align		4
        /*005c*/ 	.byte	0x03, 0x1b
        /*005e*/ 	.short	0x00ff


	//----- nvinfo : EIATTR_MERCURY_ISA_VERSION
	.align		4
        /*0060*/ 	.byte	0x03, 0x5f
        /*0062*/ 	.short	0x0101


	//----- nvinfo : EIATTR_VRC_CTA_INIT_COUNT
	.align		4
        /*0064*/ 	.byte	0x02, 0x4a
	.zero		1
	.zero		1


	//----- nvinfo : EIATTR_EXIT_INSTR_OFFSETS
	.align		4
        /*0068*/ 	.byte	0x04, 0x1c
        /*006a*/ 	.short	(.L_211 - .L_210)


	//   ....[0]....
.L_210:
        /*006c*/ 	.word	0x00000080


	//   ....[1]....
        /*0070*/ 	.word	0x00000410


	//----- nvinfo : EIATTR_CRS_STACK_SIZE
	.align		4
.L_211:
        /*0074*/ 	.byte	0x04, 0x1e
        /*0076*/ 	.short	(.L_213 - .L_212)
.L_212:
        /*0078*/ 	.word	0x00000000


	//----- nvinfo : EIATTR_CBANK_PARAM_SIZE
	.align		4
.L_213:
        /*007c*/ 	.byte	0x03, 0x19
        /*007e*/ 	.short	0x0020


	//----- nvinfo : EIATTR_PARAM_CBANK
	.align		4
        /*0080*/ 	.byte	0x04, 0x0a
        /*0082*/ 	.short	(.L_215 - .L_214)
	.align		4
.L_214:
        /*0084*/ 	.word	index@(.nv.constant0._Z22fused_bias_silu_kernelPKfS0_Pfii)
        /*0088*/ 	.short	0x0380
        /*008a*/ 	.short	0x0020


	//----- nvinfo : EIATTR_SW_WAR
	.align		4
.L_215:
        /*008c*/ 	.byte	0x04, 0x36
        /*008e*/ 	.short	(.L_217 - .L_216)
.L_216:
        /*0090*/ 	.word	0x00000008
.L_217:


//--------------------- .nv.info._Z22fused_bias_tanh_kernelPKfS0_Pfii --------------------------
	.section	.nv.info._Z22fused_bias_tanh_kernelPKfS0_Pfii,"",@"SHT_CUDA_INFO"
	.sectionflags	@""
	.align	4


	//----- nvinfo : EIATTR_CUDA_API_VERSION
	.align		4
        /*0000*/ 	.byte	0x04, 0x37
        /*0002*/ 	.short	(.L_219 - .L_218)
.L_218:
        /*0004*/ 	.word	0x00000082


	//----- nvinfo : EIATTR_KPARAM_INFO
	.align		4
.L_219:
        /*0008*/ 	.byte	0x04, 0x17
        /*000a*/ 	.short	(.L_221 - .L_220)
.L_220:
        /*000c*/ 	.word	0x00000000
        /*0010*/ 	.short	0x0004
        /*0012*/ 	.short	0x001c
        /*0014*/ 	.byte	0x00, 0xf0, 0x11, 0x00


	//----- nvinfo : EIATTR_KPARAM_INFO
	.align		4
.L_221:
        /*0018*/ 	.byte	0x04, 0x17
        /*001a*/ 	.short	(.L_223 - .L_222)
.L_222:
        /*001c*/ 	.word	0x00000000
        /*0020*/ 	.short	0x0003
        /*0022*/ 	.short	0x0018
        /*0024*/ 	.byte	0x00, 0xf0, 0x11, 0x00


	//----- nvinfo : EIATTR_KPARAM_INFO
	.align		4
.L_223:
        /*0028*/ 	.byte	0x04, 0x17
        /*002a*/ 	.short	(.L_225 - .L_224)
.L_224:
        /*002c*/ 	.word	0x00000000
        /*0030*/ 	.short	0x0002
        /*0032*/ 	.short	0x0010
        /*0034*/ 	.byte	0x00, 0xf5, 0x21, 0x00


	//----- nvinfo : EIATTR_KPARAM_INFO
	.align		4
.L_225:
        /*0038*/ 	.byte	0x04, 0x17
        /*003a*/ 	.short	(.L_227 - .L_226)
.L_226:
        /*003c*/ 	.word	0x00000000
        /*0040*/ 	.short	0x0001
        /*0042*/ 	.short	0x0008
        /*0044*/ 	.byte	0x00, 0xf5, 0x21, 0x00


	//----- nvinfo : EIATTR_KPARAM_INFO
	.align		4
.L_227:
        /*0048*/ 	.byte	0x04, 0x17
        /*004a*/ 	.short	(.L_229 - .L_228)
.L_228:
        /*004c*/ 	.word	0x00000000
        /*0050*/ 	.short	0x0000
        /*0052*/ 	.short	0x0000
        /*0054*/ 	.byte	0x00, 0xf5, 0x21, 0x00


	//----- nvinfo : EIATTR_SPARSE_MMA_MASK
	.align		4
.L_229:
        /*0058*/ 	.byte	0x03, 0x50
        /*005a*/ 	.short	0x0000


	//----- nvinfo : EIATTR_MAXREG_COUNT
	.align		4
        /*005c*/ 	.byte	0x03, 0x1b
        /*005e*/ 	.short	0x00ff


	//----- nvinfo : EIATTR_MERCURY_ISA_VERSION
	.align		4
        /*0060*/ 	.byte	0x03, 0x5f
        /*0062*/ 	.short	0x0101


	//----- nvinfo : EIATTR_VRC_CTA_INIT_COUNT
	.align		4
        /*0064*/ 	.byte	0x02, 0x4a
	.zero		1
	.zero		1


	//----- nvinfo : EIATTR_EXIT_INSTR_OFFSETS
	.align		4
        /*0068*/ 	.byte	0x04, 0x1c
        /*006a*/ 	.short	(.L_231 - .L_230)


	//   ....[0]....
.L_230:
        /*006c*/ 	.word	0x00000080


	//   ....[1]....
        /*0070*/ 	.word	0x000003a0


	//----- nvinfo : EIATTR_CBANK_PARAM_SIZE
	.align		4
.L_231:
        /*0074*/ 	.byte	0x03, 0x19
        /*0076*/ 	.short	0x0020


	//----- nvinfo : EIATTR_PARAM_CBANK
	.align		4
        /*0078*/ 	.byte	0x04, 0x0a
        /*007a*/ 	.short	(.L_233 - .L_232)
	.align		4
.L_232:
        /*007c*/ 	.word	index@(.nv.constant0._Z22fused_bias_tanh_kernelPKfS0_Pfii)
        /*0080*/ 	.short	0x0380
        /*0082*/ 	.short	0x0020


	//----- nvinfo : EIATTR_SW_WAR
	.align		4
.L_233:
        /*0084*/ 	.byte	0x04, 0x36
        /*0086*/ 	.short	(.L_235 - .L_234)
.L_234:
        /*0088*/ 	.word	0x00000008
.L_235:


//--------------------- .nv.info._Z25fused_bias_sigmoid_kernelPKfS0_Pfii --------------------------
	.section	.nv.info._Z25fused_bias_sigmoid_kernelPKfS0_Pfii,"",@"SHT_CUDA_INFO"
	.sectionflags	@""
	.align	4


	//----- nvinfo : EIATTR_CUDA_API_VERSION
	.align		4
        /*0000*/ 	.byte	0x04, 0x37
        /*0002*/ 	.short	(.L_237 - .L_236)
.L_236:
        /*0004*/ 	.word	0x00000082


	//----- nvinfo : EIATTR_KPARAM_INFO
	.align		4
.L_237:
        /*0008*/ 	.byte	0x04, 0x17
        /*000a*/ 	.short	(.L_239 - .L_238)
.L_238:
        /*000c*/ 	.word	0x00000000
        /*0010*/ 	.short	0x0004
        /*0012*/ 	.short	0x001c
        /*0014*/ 	.byte	0x00, 0xf0, 0x11, 0x00


	//----- nvinfo : EIATTR_KPARAM_INFO
	.align		4
.L_239:
        /*0018*/ 	.byte	0x04, 0x17
        /*001a*/ 	.short	(.L_241 - .L_240)
.L_240:
        /*001c*/ 	.word	0x00000000
        /*0020*/ 	.short	0x0003
        /*0022*/ 	.short	0x0018
        /*0024*/ 	.byte	0x00, 0xf0, 0x11, 0x00


	//----- nvinfo : EIATTR_KPARAM_INFO
	.align		4
.L_241:
        /*0028*/ 	.byte	0x04, 0x17
        /*002a*/ 	.short	(.L_243 - .L_242)
.L_242:
        /*002c*/ 	.word	0x00000000
        /*0030*/ 	.short	0x0002
        /*0032*/ 	.short	0x0010
        /*0034*/ 	.byte	0x00, 0xf5, 0x21, 0x00


	//----- nvinfo : EIATTR_KPARAM_INFO
	.align		4
.L_243:
        /*0038*/ 	.byte	0x04, 0x17
        /*003a*/ 	.short	(.L_245 - .L_244)
.L_244:
        /*003c*/ 	.word	0x00000000
        /*0040*/ 	.short	0x0001
        /*0042*/ 	.short	0x0008
        /*0044*/ 	.byte	0x00, 0xf5, 0x21, 0x00


	//----- nvinfo : EIATTR_KPARAM_INFO
	.align		4
.L_245:
        /*0048*/ 	.byte	0x04, 0x17
        /*004a*/ 	.short	(.L_247 - .L_246)
.L_246:
        /*004c*/ 	.word	0x00000000
        /*0050*/ 	.short	0x0000
        /*0052*/ 	.short	0x0000
        /*0054*/ 	.byte	0x00, 0xf5, 0x21, 0x00


	//----- nvinfo : EIATTR_SPARSE_MMA_MASK
	.align		4
.L_247:
        /*0058*/ 	.byte	0x03, 0x50
        /*005a*/ 	.short	0x0000


	//----- nvinfo : EIATTR_MAXREG_COUNT
	.align		4
        /*005c*/ 	.byte	0x03, 0x1b
        /*005e*/ 	.short	0x00ff


	//----- nvinfo : EIATTR_MERCURY_ISA_VERSION
	.align		4
        /*0060*/ 	.byte	0x03, 0x5f
        /*0062*/ 	.short	0x0101


	//----- nvinfo : EIATTR_VRC_CTA_INIT_COUNT
	.align		4
        /*0064*/ 	.byte	0x02, 0x4a
	.zero		1
	.zero		1


	//----- nvinfo : EIATTR_EXIT_INSTR_OFFSETS
	.align		4
        /*0068*/ 	.byte	0x04, 0x1c
        /*006a*/ 	.short	(.L_249 - .L_248)


	//   ....[0]....
.L_248:
        /*006c*/ 	.word	0x00000080


	//   ....[1]....
        /*0070*/ 	.word	0x00000400


	//----- nvinfo : EIATTR_CRS_STACK_SIZE
	.align		4
.L_249:
        /*0074*/ 	.byte	0x04, 0x1e
        /*0076*/ 	.short	(.L_251 - .L_250)
.L_250:
        /*0078*/ 	.word	0x00000000


	//----- nvinfo : EIATTR_CBANK_PARAM_SIZE
	.align		4
.L_251:
        /*007c*/ 	.byte	0x03, 0x19
        /*007e*/ 	.short	0x0020


	//----- nvinfo : EIATTR_PARAM_CBANK
	.align		4
        /*0080*/ 	.byte	0x04, 0x0a
        /*0082*/ 	.short	(.L_253 - .L_252)
	.align		4
.L_252:
        /*0084*/ 	.word	index@(.nv.constant0._Z25fused_bias_sigmoid_kernelPKfS0_Pfii)
        /*0088*/ 	.short	0x0380
        /*008a*/ 	.short	0x0020


	//----- nvinfo : EIATTR_SW_WAR
	.align		4
.L_253:
        /*008c*/ 	.byte	0x04, 0x36
        /*008e*/ 	.short	(.L_255 - .L_254)
.L_254:
        /*0090*/ 	.word	0x00000008
.L_255:


//--------------------- .nv.info._Z22fused_bias_gelu_kernelPKfS0_Pfii --------------------------
	.section	.nv.info._Z22fused_bias_gelu_kernelPKfS0_Pfii,"",@"SHT_CUDA_INFO"
	.sectionflags	@""
	.align	4


	//----- nvinfo : EIATTR_CUDA_API_VERSION
	.align		4
        /*0000*/ 	.byte	0x04, 0x37
        /*0002*/ 	.short	(.L_257 - .L_256)
.L_256:
        /*0004*/ 	.word	0x00000082


	//----- nvinfo : EIATTR_KPARAM_INFO
	.align		4
.L_257:
        /*0008*/ 	.byte	0x04, 0x17
        /*000a*/ 	.short	(.L_259 - .L_258)
.L_258:
        /*000c*/ 	.word	0x00000000
        /*0010*/ 	.short	0x0004
        /*0012*/ 	.short	0x001c
        /*0014*/ 	.byte	0x00, 0xf0, 0x11, 0x00


	//----- nvinfo : EIATTR_KPARAM_INFO
	.align		4
.L_259:
        /*0018*/ 	.byte	0x04, 0x17
        /*001a*/ 	.short	(.L_261 - .L_260)
.L_260:
        /*001c*/ 	.word	0x00000000
        /*0020*/ 	.short	0x0003
        /*0022*/ 	.short	0x0018
        /*0024*/ 	.byte	0x00, 0xf0, 0x11, 0x00


	//----- nvinfo : EIATTR_KPARAM_INFO
	.align		4
.L_261:
        /*0028*/ 	.byte	0x04, 0x17
        /*002a*/ 	.short	(.L_263 - .L_262)
.L_262:
        /*002c*/ 	.word	0x00000000
        /*0030*/ 	.short	0x0002
        /*0032*/ 	.short	0x0010
        /*0034*/ 	.byte	0x00, 0xf5, 0x21, 0x00


	//----- nvinfo : EIATTR_KPARAM_INFO
	.align		4
.L_263:
        /*0038*/ 	.byte	0x04, 0x17
        /*003a*/ 	.short	(.L_265 - .L_264)
.L_264:
        /*003c*/ 	.word	0x00000000
        /*0040*/ 	.short	0x0001
        /*0042*/ 	.short	0x0008
        /*0044*/ 	.byte	0x00, 0xf5, 0x21, 0x00


	//----- nvinfo : EIATTR_KPARAM_INFO
	.align		4
.L_265:
        /*0048*/ 	.byte	0x04, 0x17
        /*004a*/ 	.short	(.L_267 - .L_266)
.L_266:
        /*004c*/ 	.word	0x00000000
        /*0050*/ 	.short	0x0000
        /*0052*/ 	.short	0x0000
        /*0054*/ 	.byte	0x00, 0xf5, 0x21, 0x00


	//----- nvinfo : EIATTR_SPARSE_MMA_MASK
	.align		4
.L_267:
        /*0058*/ 	.byte	0x03, 0x50
        /*005a*/ 	.short	0x0000


	//----- nvinfo : EIATTR_MAXREG_COUNT
	.align		4
        /*005c*/ 	.byte	0x03, 0x1b
        /*005e*/ 	.short	0x00ff


	//----- nvinfo : EIATTR_MERCURY_ISA_VERSION
	.align		4
        /*0060*/ 	.byte	0x03, 0x5f
        /*0062*/ 	.short	0x0101


	//----- nvinfo : EIATTR_VRC_CTA_INIT_COUNT
	.align		4
        /*0064*/ 	.byte	0x02, 0x4a
	.zero		1
	.zero		1


	//----- nvinfo : EIATTR_EXIT_INSTR_OFFSETS
	.align		4
        /*0068*/ 	.byte	0x04, 0x1c
        /*006a*/ 	.short	(.L_269 - .L_268)


	//   ....[0]....
.L_268:
        /*006c*/ 	.word	0x00000080


	//   ....[1]....
        /*0070*/ 	.word	0x00000410


	//----- nvinfo : EIATTR_CBANK_PARAM_SIZE
	.align		4
.L_269:
        /*0074*/ 	.byte	0x03, 0x19
        /*0076*/ 	.short	0x0020


	//----- nvinfo : EIATTR_PARAM_CBANK
	.align		4
        /*0078*/ 	.byte	0x04, 0x0a
        /*007a*/ 	.short	(.L_271 - .L_270)
	.align		4
.L_270:
        /*007c*/ 	.word	index@(.nv.constant0._Z22fused_bias_gelu_kernelPKfS0_Pfii)
        /*0080*/ 	.short	0x0380
        /*0082*/ 	.short	0x0020


	//----- nvinfo : EIATTR_SW_WAR
	.align		4
.L_271:
        /*0084*/ 	.byte	0x04, 0x36
        /*0086*/ 	.short	(.L_273 - .L_272)
.L_272:
        /*0088*/ 	.word	0x00000008
.L_273:


//--------------------- .nv.info._Z22fused_bias_relu_kernelPKfS0_Pfii --------------------------
	.section	.nv.info._Z22fused_bias_relu_kernelPKfS0_Pfii,"",@"SHT_CUDA_INFO"
	.sectionflags	@""
	.align	4


	//----- nvinfo : EIATTR_CUDA_API_VERSION
	.align		4
        /*0000*/ 	.byte	0x04, 0x37
        /*0002*/ 	.short	(.L_275 - .L_274)
.L_274:
        /*0004*/ 	.word	0x00000082


	//----- nvinfo : EIATTR_KPARAM_INFO
	.align		4
.L_275:
        /*0008*/ 	.byte	0x04, 0x17
        /*000a*/ 	.short	(.L_277 - .L_276)
.L_276:
        /*000c*/ 	.word	0x00000000
        /*0010*/ 	.short	0x0004
        /*0012*/ 	.short	0x001c
        /*0014*/ 	.byte	0x00, 0xf0, 0x11, 0x00


	//----- nvinfo : EIATTR_KPARAM_INFO
	.align		4
.L_277:
        /*0018*/ 	.byte	0x04, 0x17
        /*001a*/ 	.short	(.L_279 - .L_278)
.L_278:
        /*001c*/ 	.word	0x00000000
        /*0020*/ 	.short	0x0003
        /*0022*/ 	.short	0x0018
        /*0024*/ 	.byte	0x00, 0xf0, 0x11, 0x00


	//----- nvinfo : EIATTR_KPARAM_INFO
	.align		4
.L_279:
        /*0028*/ 	.byte	0x04, 0x17
        /*002a*/ 	.short	(.L_281 - .L_280)
.L_280:
        /*002c*/ 	.word	0x00000000
        /*0030*/ 	.short	0x0002
        /*0032*/ 	.short	0x0010
        /*0034*/ 	.byte	0x00, 0xf5, 0x21, 0x00


	//----- nvinfo : EIATTR_KPARAM_INFO
	.align		4
.L_281:
        /*0038*/ 	.byte	0x04, 0x17
        /*003a*/ 	.short	(.L_283 - .L_282)
.L_282:
        /*003c*/ 	.word	0x00000000
        /*0040*/ 	.short	0x0001
        /*0042*/ 	.short	0x0008
        /*0044*/ 	.byte	0x00, 0xf5, 0x21, 0x00


	//----- nvinfo : EIATTR_KPARAM_INFO
	.align		4
.L_283:
        /*0048*/ 	.byte	0x04, 0x17
        /*004a*/ 	.short	(.L_285 - .L_284)
.L_284:
        /*004c*/ 	.word	0x00000000
        /*0050*/ 	.short	0x0000
        /*0052*/ 	.short	0x0000
        /*0054*/ 	.byte	0x00, 0xf5, 0x21, 0x00


	//----- nvinfo : EIATTR_SPARSE_MMA_MASK
	.align		4
.L_285:
        /*0058*/ 	.byte	0x03, 0x50
        /*005a*/ 	.short	0x0000


	//----- nvinfo : EIATTR_MAXREG_COUNT
	.align		4
        /*005c*/ 	.byte	0x03, 0x1b
        /*005e*/ 	.short	0x00ff


	//----- nvinfo : EIATTR_MERCURY_ISA_VERSION
	.align		4
        /*0060*/ 	.byte	0x03, 0x5f
        /*0062*/ 	.short	0x0101


	//----- nvinfo : EIATTR_VRC_CTA_INIT_COUNT
	.align		4
        /*0064*/ 	.byte	0x02, 0x4a
	.zero		1
	.zero		1


	//----- nvinfo : EIATTR_EXIT_INSTR_OFFSETS
	.align		4
        /*0068*/ 	.byte	0x04, 0x1c
        /*006a*/ 	.short	(.L_287 - .L_286)


	//   ....[0]....
.L_286:
        /*006c*/ 	.word	0x00000080


	//   ....[1]....
        /*0070*/ 	.word	0x000002b0


	//----- nvinfo : EIATTR_CBANK_PARAM_SIZE
	.align		4
.L_287:
        /*0074*/ 	.byte	0x03, 0x19
        /*0076*/ 	.short	0x0020


	//----- nvinfo : EIATTR_PARAM_CBANK
	.align		4
        /*0078*/ 	.byte	0x04, 0x0a
        /*007a*/ 	.short	(.L_289 - .L_288)
	.align		4
.L_288:
        /*007c*/ 	.word	index@(.nv.constant0._Z22fused_bias_relu_kernelPKfS0_Pfii)
        /*0080*/ 	.short	0x0380
        /*0082*/ 	.short	0x0020


	//----- nvinfo : EIATTR_SW_WAR
	.align		4
.L_289:
        /*0084*/ 	.byte	0x04, 0x36
        /*0086*/ 	.short	(.L_291 - .L_290)
.L_290:
        /*0088*/ 	.word	0x00000008
.L_291:


//--------------------- .nv.callgraph             --------------------------
	.section	.nv.callgraph,"",@"SHT_CUDA_CALLGRAPH"
	.align	4
	.sectionentsize	8
	.align		4
        /*0000*/ 	.word	0x00000000
	.align		4
        /*0004*/ 	.word	0xffffffff
	.align		4
        /*0008*/ 	.word	0x00000000
	.align		4
        /*000c*/ 	.word	0xfffffffe
	.align		4
        /*0010*/ 	.word	0x00000000
	.align		4
        /*0014*/ 	.word	0xfffffffd
	.align		4
        /*0018*/ 	.word	0x00000000
	.align		4
        /*001c*/ 	.word	0xfffffffc


//--------------------- .text._Z31fused_gemm_epilogue_gelu_kernelPfPKfii --------------------------
	.section	.text._Z31fused_gemm_epilogue_gelu_kernelPfPKfii,"ax",@progbits
	.align	128
        .global         _Z31fused_gemm_epilogue_gelu_kernelPfPKfii
        .type           _Z31fused_gemm_epilogue_gelu_kernelPfPKfii,@function
        .size           _Z31fused_gemm_epilogue_gelu_kernelPfPKfii,(.L_x_101 - _Z31fused_gemm_epilogue_gelu_kernelPfPKfii)
        .other          _Z31fused_gemm_epilogue_gelu_kernelPfPKfii,@"STO_CUDA_ENTRY STV_DEFAULT"
_Z31fused_gemm_epilogue_gelu_kernelPfPKfii:
.text._Z31fused_gemm_epilogue_gelu_kernelPfPKfii:
[----:B------:R-:W-:Y:S01]  /*0000*/  LDC R1, c[0x0][0x37c] ;  /* 0x0000df00ff017b82 */ /* 0x000fe20000000800 */
[----:B------:R-:W0:Y:S07]  /*0010*/  S2R R0, SR_TID.X ;  /* 0x0000000000007919 */ /* 0x000e2e0000002100 */
[----:B------:R-:W0:Y:S08]  /*0020*/  S2UR UR4, SR_CTAID.X ;  /* 0x00000000000479c3 */ /* 0x000e300000002500 */
[----:B------:R-:W0:Y:S08]  /*0030*/  LDC R9, c[0x0][0x360] ;  /* 0x0000d800ff097b82 */ /* 0x000e300000000800 */
[----:B------:R-:W1:Y:S01]  /*0040*/  LDC.64 R2, c[0x0][0x390] ;  /* 0x0000e400ff027b82 */ /* 0x000e620000000a00 */
[----:B0-----:R-:W-:-:S02]  /*0050*/  IMAD R9, R9, UR4, R0 ;  /* 0x0000000409097c24 */ /* 0x001fc4000f8e0200 */
[----:B-1----:R-:W-:-:S05]  /*0060*/  IMAD R2, R3, R2, RZ ;  /* 0x0000000203027224 */ /* 0x002fca00078e02ff */
[----:B------:R-:W-:-:S13]  /*0070*/  ISETP.GE.AND P0, PT, R9, R2, PT ;  /* 0x000000020900720c */ /* 0x000fda0003f06270 */
[----:B------:R-:W-:Y:S05]  /*0080*/  @P0 EXIT ;  /* 0x000000000000094d */ /* 0x000fea0003800000 */
[----:B------:R-:W-:Y:S01]  /*0090*/  IABS R11, R3 ;  /* 0x00000003000b7213 */ /* 0x000fe20000000000 */
[----:B------:R-:W0:Y:S01]  /*00a0*/  LDCU.64 UR4, c[0x0][0x358] ;  /* 0x00006b00ff0477ac */ /* 0x000e220008000a00 */
[----:B------:R-:W-:Y:S02]  /*00b0*/  ISETP.GE.AND P2, PT, R9, RZ, PT ;  /* 0x000000ff0900720c */ /* 0x000fe40003f46270 */
[----:B------:R-:W1:Y:S08]  /*00c0*/  I2F.RP R0, R11 ;  /* 0x0000000b00007306 */ /* 0x000e700000209400 */
[----:B-1----:R-:W1:Y:S02]  /*00d0*/  MUFU.RCP R0, R0 ;  /* 0x0000000000007308 */ /* 0x002e640000001000 */
[----:B-1----:R-:W-:-:S06]  /*00e0*/  IADD3 R4, PT, PT, R0, 0xffffffe, RZ ;  /* 0x0ffffffe00047810 */ /* 0x002fcc0007ffe0ff */
[----:B------:R1:W2:Y:S02]  /*00f0*/  F2I.FTZ.U32.TRUNC.NTZ R5, R4 ;  /* 0x0000000400057305 */ /* 0x0002a4000021f000 */
[----:B-1----:R-:W-:Y:S01]  /*0100*/  HFMA2 R4, -RZ, RZ, 0, 0 ;  /* 0x00000000ff047431 */ /* 0x002fe200000001ff */
[----:B--2---:R-:W-:-:S05]  /*0110*/  IADD3 R2, PT, PT, RZ, -R5, RZ ;  /* 0x80000005ff027210 */ /* 0x004fca0007ffe0ff */
[----:B------:R-:W-:Y:S01]  /*0120*/  IMAD R7, R2, R11, RZ ;  /* 0x0000000b02077224 */ /* 0x000fe200078e02ff */
[----:B------:R-:W-:-:S03]  /*0130*/  IABS R2, R9 ;  /* 0x0000000900027213 */ /* 0x000fc60000000000 */
[----:B------:R-:W-:Y:S02]  /*0140*/  IMAD.HI.U32 R5, R5, R7, R4 ;  /* 0x0000000705057227 */ /* 0x000fe400078e0004 */
[----:B------:R-:W1:Y:S04]  /*0150*/  LDC.64 R6, c[0x0][0x388] ;  /* 0x0000e200ff067b82 */ /* 0x000e680000000a00 */
[----:B------:R-:W-:-:S05]  /*0160*/  IMAD.HI.U32 R5, R5, R2, RZ ;  /* 0x0000000205057227 */ /* 0x000fca00078e00ff */
[----:B------:R-:W-:-:S05]  /*0170*/  IADD3 R5, PT, PT, -R5, RZ, RZ ;  /* 0x000000ff05057210 */ /* 0x000fca0007ffe1ff */
[C---:B------:R-:W-:Y:S02]  /*0180*/  IMAD R0, R11.reuse, R5, R2 ;  /* 0x000000050b007224 */ /* 0x040fe400078e0202 */
[----:B------:R-:W2:Y:S03]  /*0190*/  LDC.64 R4, c[0x0][0x380] ;  /* 0x0000e000ff047b82 */ /* 0x000ea60000000a00 */
[----:B------:R-:W-:-:S13]  /*01a0*/  ISETP.GT.U32.AND P0, PT, R11, R0, PT ;  /* 0x000000000b00720c */ /* 0x000fda0003f04070 */
[----:B------:R-:W-:Y:S02]  /*01b0*/  @!P0 IADD3 R0, PT, PT, R0, -R11, RZ ;  /* 0x8000000b00008210 */ /* 0x000fe40007ffe0ff */
[----:B------:R-:W-:Y:S02]  /*01c0*/  ISETP.NE.AND P0, PT, R3, RZ, PT ;  /* 0x000000ff0300720c */ /* 0x000fe40003f05270 */
[----:B------:R-:W-:-:S13]  /*01d0*/  ISETP.GT.U32.AND P1, PT, R11, R0, PT ;  /* 0x000000000b00720c */ /* 0x000fda0003f24070 */
[----:B------:R-:W-:-:S04]  /*01e0*/  @!P1 IADD3 R0, PT, PT, R0, -R11, RZ ;  /* 0x8000000b00009210 */ /* 0x000fc80007ffe0ff */
[----:B------:R-:W-:Y:S02]  /*01f0*/  @!P2 IADD3 R0, PT, PT, -R0, RZ, RZ ;  /* 0x000000ff0000a210 */ /* 0x000fe40007ffe1ff */
[----:B------:R-:W-:Y:S01]  /*0200*/  @!P0 LOP3.LUT R0, RZ, R3, RZ, 0x33, !PT ;  /* 0x00000003ff008212 */ /* 0x000fe200078e33ff */
[----:B--2---:R-:W-:-:S04]  /*0210*/  IMAD.WIDE R2, R9, 0x4, R4 ;  /* 0x0000000409027825 */ /* 0x004fc800078e0204 */
[----:B-1----:R-:W-:Y:S02]  /*0220*/  IMAD.WIDE R4, R0, 0x4, R6 ;  /* 0x0000000400047825 */ /* 0x002fe400078e0206 */
[----:B0-----:R-:W2:Y:S04]  /*0230*/  LDG.E R0, desc[UR4][R2.64] ;  /* 0x0000000402007981 */ /* 0x001ea8000c1e1900 */
[----:B------:R-:W2:Y:S01]  /*0240*/  LDG.E.CONSTANT R5, desc[UR4][R4.64] ;  /* 0x0000000404057981 */ /* 0x000ea2000c1e9900 */
[----:B------:R-:W-:Y:S01]  /*0250*/  MOV R10, 0x3c80f082 ;  /* 0x3c80f082000a7802 */ /* 0x000fe20000000f00 */
[----:B------:R-:W-:Y:S02]  /*0260*/  HFMA2 R9, -RZ, RZ, 1.875, 0 ;  /* 0x3f800000ff097431 */ /* 0x000fe400000001ff */
[----:B--2---:R-:W-:-:S04]  /*0270*/  FADD R6, R0, R5 ;  /* 0x0000000500067221 */ /* 0x004fc80000000000 */
[----:B------:R-:W-:-:S04]  /*0280*/  FMUL R7, R6, R6 ;  /* 0x0000000606077220 */ /* 0x000fc80000400000 */
[----:B------:R-:W-:-:S04]  /*0290*/  FMUL R7, R6, R7 ;  /* 0x0000000706077220 */ /* 0x000fc80000400000 */
[----:B------:R-:W-:Y:S01]  /*02a0*/  FFMA R7, R7, 0.044714998453855514526, R6 ;  /* 0x3d37271307077823 */ /* 0x000fe20000000006 */
[----:B------:R-:W-:-:S03]  /*02b0*/  FMUL R6, R6, 0.5 ;  /* 0x3f00000006067820 */ /* 0x000fc60000400000 */
[----:B------:R-:W-:-:S04]  /*02c0*/  FMUL R7, R7, 0.79788458347320556641 ;  /* 0x3f4c422a07077820 */ /* 0x000fc80000400000 */
[C---:B------:R-:W-:Y:S01]  /*02d0*/  FMUL R0, |R7|.reuse, 2.8853900432586669922 ;  /* 0x4038aa3b07007820 */ /* 0x040fe20000400200 */
[C---:B------:R-:W-:Y:S01]  /*02e0*/  FMUL R5, R7.reuse, R7 ;  /* 0x0000000707057220 */ /* 0x040fe20000400000 */
[C---:B------:R-:W-:Y:S02]  /*02f0*/  FSETP.GE.AND P1, PT, |R7|.reuse, 0.60000002384185791016, PT ;  /* 0x3f19999a0700780b */ /* 0x040fe40003f26200 */
[----:B------:R-:W-:Y:S01]  /*0300*/  FSETP.GE.AND P0, PT, |R7|, 9.010913848876953125, PT ;  /* 0x41102cb40700780b */ /* 0x000fe20003f06200 */
[C---:B------:R-:W-:Y:S01]  /*0310*/  FFMA R10, R5.reuse, R10, -0.052303962409496307373 ;  /* 0xbd563cae050a7423 */ /* 0x040fe2000000000a */
[----:B------:R-:W0:Y:S03]  /*0320*/  MUFU.EX2 R0, R0 ;  /* 0x0000000000007308 */ /* 0x000e260000000800 */
[----:B------:R-:W-:Y:S01]  /*0330*/  FFMA R10, R5, R10, 0.1331529766321182251 ;  /* 0x3e085941050a7423 */ /* 0x000fe2000000000a */
[----:B0-----:R-:W-:-:S03]  /*0340*/  FADD R8, R0, 1 ;  /* 0x3f80000000087421 */ /* 0x001fc60000000000 */
[----:B------:R-:W-:-:S04]  /*0350*/  FFMA R0, R5, R10, -0.33332768082618713379 ;  /* 0xbeaaa9ed05007423 */ /* 0x000fc8000000000a */
[----:B------:R-:W-:Y:S01]  /*0360*/  FFMA R0, R5, R0, RZ ;  /* 0x0000000005007223 */ /* 0x000fe200000000ff */
[----:B------:R-:W0:Y:S02]  /*0370*/  MUFU.RCP R8, R8 ;  /* 0x0000000800087308 */ /* 0x000e240000001000 */
[----:B0-----:R-:W-:-:S05]  /*0380*/  FFMA R4, R8, -2, R9 ;  /* 0xc000000008047823 */ /* 0x001fca0000000009 */
[----:B------:R-:W-:-:S04]  /*0390*/  FSEL R4, R4, 1, !P0 ;  /* 0x3f80000004047808 */ /* 0x000fc80004000000 */
[--C-:B------:R-:W-:Y:S01]  /*03a0*/  LOP3.LUT R4, R4, 0x80000000, R7.reuse, 0xb8, !PT ;  /* 0x8000000004047812 */ /* 0x100fe200078eb807 */
[----:B------:R-:W-:-:S04]  /*03b0*/  @!P1 FFMA R4, R7, R0, R7 ;  /* 0x0000000007049223 */ /* 0x000fc80000000007 */
[----:B------:R-:W-:-:S04]  /*03c0*/  FADD R5, R4, 1 ;  /* 0x3f80000004057421 */ /* 0x000fc80000000000 */
[----:B------:R-:W-:-:S05]  /*03d0*/  FMUL R5, R6, R5 ;  /* 0x0000000506057220 */ /* 0x000fca0000400000 */
[----:B------:R-:W-:Y:S01]  /*03e0*/  STG.E desc[UR4][R2.64], R5 ;  /* 0x0000000502007986 */ /* 0x000fe2000c101904 */
[----:B------:R-:W-:Y:S05]  /*03f0*/  EXIT ;  /* 0x000000000000794d */ /* 0x000fea0003800000 */
.L_x_0:
[----:B------:R-:W-:-:S00]  /*0400*/  BRA `(.L_x_0) ;  /* 0xfffffffc00fc7947 */ /* 0x000fc0000383ffff */
[----:B------:R-:W-:-:S00]  /*0410*/  NOP ;  /* 0x0000000000007918 */ /* 0x000fc00000000000 */
        /* <DEDUP_REMOVED lines=14> */
.L_x_101:


//--------------------- .text._Z31fused_gemm_epilogue_relu_kernelPfPKfii --------------------------
	.section	.text._Z31fused_gemm_epilogue_relu_kernelPfPKfii,"ax",@progbits
	.align	128
        .global         _Z31fused_gemm_epilogue_relu_kernelPfPKfii
        .type           _Z31fused_gemm_epilogue_relu_kernelPfPKfii,@function
        .size           _Z31fused_gemm_epilogue_relu_kernelPfPKfii,(.L_x_102 - _Z31fused_gemm_epilogue_relu_kernelPfPKfii)
        .other          _Z31fused_gemm_epilogue_relu_kernelPfPKfii,@"STO_CUDA_ENTRY STV_DEFAULT"
_Z31fused_gemm_epilogue_relu_kernelPfPKfii:
.text._Z31fused_gemm_epilogue_relu_kernelPfPKfii:
        /* <DEDUP_REMOVED lines=16> */
[----:B-1----:R-:W-:Y:S01]  /*0100*/  IMAD.MOV.U32 R4, RZ, RZ, RZ ;  /* 0x000000ffff047224 */ /* 0x002fe200078e00ff */
        /* <DEDUP_REMOVED lines=10> */
[----:B------:R-:W-:Y:S01]  /*01b0*/  @!P0 IMAD.IADD R0, R0, 0x1, -R11 ;  /* 0x0000000100008824 */ /* 0x000fe200078e0a0b */
[----:B------:R-:W-:-:S04]  /*01c0*/  ISETP.NE.AND P0, PT, R3, RZ, PT ;  /* 0x000000ff0300720c */ /* 0x000fc80003f05270 */
[----:B------:R-:W-:-:S13]  /*01d0*/  ISETP.GT.U32.AND P1, PT, R11, R0, PT ;  /* 0x000000000b00720c */ /* 0x000fda0003f24070 */
[----:B------:R-:W-:-:S05]  /*01e0*/  @!P1 IADD3 R0, PT, PT, R0, -R11, RZ ;  /* 0x8000000b00009210 */ /* 0x000fca0007ffe0ff */
[----:B------:R-:W-:Y:S01]  /*01f0*/  @!P2 IMAD.MOV R0, RZ, RZ, -R0 ;  /* 0x000000ffff00a224 */ /* 0x000fe200078e0a00 */
[----:B------:R-:W-:Y:S01]  /*0200*/  @!P0 LOP3.LUT R0, RZ, R3, RZ, 0x33, !PT ;  /* 0x00000003ff008212 */ /* 0x000fe200078e33ff */
[----:B--2---:R-:W-:-:S04]  /*0210*/  IMAD.WIDE R2, R9, 0x4, R4 ;  /* 0x0000000409027825 */ /* 0x004fc800078e0204 */
[----:B-1----:R-:W-:Y:S02]  /*0220*/  IMAD.WIDE R4, R0, 0x4, R6 ;  /* 0x0000000400047825 */ /* 0x002fe400078e0206 */
[----:B0-----:R-:W2:Y:S04]  /*0230*/  LDG.E R0, desc[UR4][R2.64] ;  /* 0x0000000402007981 */ /* 0x001ea8000c1e1900 */
[----:B------:R-:W2:Y:S02]  /*0240*/  LDG.E.CONSTANT R5, desc[UR4][R4.64] ;  /* 0x0000000404057981 */ /* 0x000ea4000c1e9900 */
[----:B--2---:R-:W-:-:S05]  /*0250*/  FADD R0, R0, R5 ;  /* 0x0000000500007221 */ /* 0x004fca0000000000 */
[----:B------:R-:W-:-:S05]  /*0260*/  FMNMX R7, RZ, R0, !PT ;  /* 0x00000000ff077209 */ /* 0x000fca0007800000 */
[----:B------:R-:W-:Y:S01]  /*0270*/  STG.E desc[UR4][R2.64], R7 ;  /* 0x0000000702007986 */ /* 0x000fe2000c101904 */
[----:B------:R-:W-:Y:S05]  /*0280*/  EXIT ;  /* 0x000000000000794d */ /* 0x000fea0003800000 */
.L_x_1:
        /* <DEDUP_REMOVED lines=15> */
.L_x_102:


//--------------------- .text._Z26fused_layernorm_add_kernelPKfS0_S0_S0_Pfiif --------------------------
	.section	.text._Z26fused_layernorm_add_kernelPKfS0_S0_S0_Pfiif,"ax",@progbits
	.align	128
        .global         _Z26fused_layernorm_add_kernelPKfS0_S0_S0_Pfiif
        .type           _Z26fused_layernorm_add_kernelPKfS0_S0_S0_Pfiif,@function
        .size           _Z26fused_layernorm_add_kernelPKfS0_S0_S0_Pfiif,(.L_x_97 - _Z26fused_layernorm_add_kernelPKfS0_S0_S0_Pfiif)
        .other          _Z26fused_layernorm_add_kernelPKfS0_S0_S0_Pfiif,@"STO_CUDA_ENTRY STV_DEFAULT"
_Z26fused_layernorm_add_kernelPKfS0_S0_S0_Pfiif:
.text._Z26fused_layernorm_add_kernelPKfS0_S0_S0_Pfiif:
[----:B------:R-:W-:Y:S08]  /*0000*/  LDC R1, c[0x0][0x37c] ;  /* 0x0000df00ff017b82 */ /* 0x000ff00000000800 */
[----:B------:R-:W0:Y:S08]  /*0010*/  S2UR UR4, SR_CTAID.X ;  /* 0x00000000000479c3 */ /* 0x000e300000002500 */
[----:B------:R-:W0:Y:S02]  /*0020*/  LDC R0, c[0x0][0x3a8] ;  /* 0x0000ea00ff007b82 */ /* 0x000e240000000800 */
[----:B0-----:R-:W-:-:S13]  /*0030*/  ISETP.LE.AND P0, PT, R0, UR4, PT ;  /* 0x0000000400007c0c */ /* 0x001fda000bf03270 */
[----:B------:R-:W-:Y:S05]  /*0040*/  @P0 EXIT ;  /* 0x000000000000094d */ /* 0x000fea0003800000 */
[----:B------:R-:W0:Y:S01]  /*0050*/  S2R R7, SR_TID.X ;  /* 0x0000000000077919 */ /* 0x000e220000002100 */
[----:B------:R-:W1:Y:S01]  /*0060*/  LDC R8, c[0x0][0x3ac] ;  /* 0x0000eb00ff087b82 */ /* 0x000e620000000800 */
[----:B------:R-:W2:Y:S01]  /*0070*/  LDCU.64 UR8, c[0x0][0x358] ;  /* 0x00006b00ff0877ac */ /* 0x000ea20008000a00 */
[----:B------:R-:W-:Y:S01]  /*0080*/  BSSY.RECONVERGENT B0, `(.L_x_2) ;  /* 0x0000013000007945 */ /* 0x000fe20003800200 */
[----:B------:R-:W-:Y:S02]  /*0090*/  IMAD.MOV.U32 R0, RZ, RZ, RZ ;  /* 0x000000ffff007224 */ /* 0x000fe400078e00ff */
[----:B------:R-:W-:-:S03]  /*00a0*/  IMAD.MOV.U32 R9, RZ, RZ, RZ ;  /* 0x000000ffff097224 */ /* 0x000fc600078e00ff */
[----:B------:R-:W3:Y:S01]  /*00b0*/  LDC.64 R4, c[0x0][0x380] ;  /* 0x0000e000ff047b82 */ /* 0x000ee20000000a00 */
[----:B-1----:R-:W-:Y:S01]  /*00c0*/  IMAD R6, R8, UR4, RZ ;  /* 0x0000000408067c24 */ /* 0x002fe2000f8e02ff */
[----:B0-----:R-:W-:-:S03]  /*00d0*/  ISETP.GE.AND P0, PT, R7, R8, PT ;  /* 0x000000080700720c */ /* 0x001fc60003f06270 */
[----:B---3--:R-:W-:-:S10]  /*00e0*/  IMAD.WIDE R4, R6, 0x4, R4 ;  /* 0x0000000406047825 */ /* 0x008fd400078e0204 */
[----:B--2---:R-:W-:Y:S05]  /*00f0*/  @P0 BRA `(.L_x_3) ;  /* 0x00000000002c0947 */ /* 0x004fea0003800000 */
[----:B------:R-:W0:Y:S01]  /*0100*/  LDC R10, c[0x0][0x360] ;  /* 0x0000d800ff0a7b82 */ /* 0x000e220000000800 */
[----:B------:R-:W-:Y:S02]  /*0110*/  HFMA2 R9, -RZ, RZ, 0, 0 ;  /* 0x00000000ff097431 */ /* 0x000fe400000001ff */
[----:B------:R-:W-:Y:S01]  /*0120*/  IMAD.MOV.U32 R11, RZ, RZ, R7 ;  /* 0x000000ffff0b7224 */ /* 0x000fe200078e0007 */
[----:B------:R-:W-:-:S07]  /*0130*/  MOV R0, RZ ;  /* 0x000000ff00007202 */ /* 0x000fce0000000f00 */
.L_x_4:
[----:B------:R-:W-:-:S06]  /*0140*/  IMAD.WIDE R2, R11, 0x4, R4 ;  /* 0x000000040b027825 */ /* 0x000fcc00078e0204 */
[----:B------:R-:W2:Y:S01]  /*0150*/  LDG.E.CONSTANT R2, desc[UR8][R2.64] ;  /* 0x0000000802027981 */ /* 0x000ea2000c1e9900 */
[----:B0-----:R-:W-:-:S05]  /*0160*/  IMAD.IADD R11, R10, 0x1, R11 ;  /* 0x000000010a0b7824 */ /* 0x001fca00078e020b */
[----:B------:R-:W-:Y:S01]  /*0170*/  ISETP.GE.AND P0, PT, R11, R8, PT ;  /* 0x000000080b00720c */ /* 0x000fe20003f06270 */
[C---:B--2---:R-:W-:Y:S01]  /*0180*/  FADD R0, R2.reuse, R0 ;  /* 0x0000000002007221 */ /* 0x044fe20000000000 */
[----:B------:R-:W-:-:S11]  /*0190*/  FFMA R9, R2, R2, R9 ;  /* 0x0000000202097223 */ /* 0x000fd60000000009 */
[----:B------:R-:W-:Y:S05]  /*01a0*/  @!P0 BRA `(.L_x_4) ;  /* 0xfffffffc00e48947 */ /* 0x000fea000383ffff */
.L_x_3:
[----:B------:R-:W-:Y:S05]  /*01b0*/  BSYNC.RECONVERGENT B0 ;  /* 0x0000000000007941 */ /* 0x000fea0003800200 */
.L_x_2:
[----:B------:R-:W0:Y:S01]  /*01c0*/  SHFL.DOWN PT, R3, R0, 0x10, 0x1f ;  /* 0x0a001f0000037f89 */ /* 0x000e2200000e0000 */
[----:B------:R-:W-:Y:S01]  /*01d0*/  LOP3.LUT P0, R14, R7, 0x1f, RZ, 0xc0, !PT ;  /* 0x0000001f070e7812 */ /* 0x000fe2000780c0ff */
[----:B------:R-:W-:Y:S02]  /*01e0*/  BSSY.RECONVERGENT B0, `(.L_x_5) ;  /* 0x000001f000007945 */ /* 0x000fe40003800200 */
[----:B------:R-:W1:Y:S01]  /*01f0*/  SHFL.DOWN PT, R2, R9, 0x10, 0x1f ;  /* 0x0a001f0009027f89 */ /* 0x000e6200000e0000 */
[----:B0-----:R-:W-:Y:S01]  /*0200*/  FADD R3, R3, R0 ;  /* 0x0000000003037221 */ /* 0x001fe20000000000 */
[----:B-1----:R-:W-:-:S04]  /*0210*/  FADD R2, R2, R9 ;  /* 0x0000000902027221 */ /* 0x002fc80000000000 */
[----:B------:R-:W0:Y:S04]  /*0220*/  SHFL.DOWN PT, R10, R3, 0x8, 0x1f ;  /* 0x09001f00030a7f89 */ /* 0x000e2800000e0000 */
        /* <DEDUP_REMOVED lines=14> */
[----:B-1----:R-:W-:Y:S01]  /*0310*/  FADD R11, R9, R2 ;  /* 0x00000002090b7221 */ /* 0x002fe20000000000 */
[----:B------:R-:W-:Y:S06]  /*0320*/  @P0 BRA `(.L_x_6) ;  /* 0x0000000000280947 */ /* 0x000fec0003800000 */
[----:B------:R-:W0:Y:S01]  /*0330*/  S2UR UR6, SR_CgaCtaId ;  /* 0x00000000000679c3 */ /* 0x000e220000008800 */
[----:B------:R-:W-:Y:S02]  /*0340*/  UMOV UR4, 0x400 ;  /* 0x0000040000047882 */ /* 0x000fe40000000000 */
[----:B------:R-:W-:Y:S02]  /*0350*/  UIADD3 UR5, UPT, UPT, UR4, 0x8, URZ ;  /* 0x0000000804057890 */ /* 0x000fe4000fffe0ff */
[----:B------:R-:W-:Y:S02]  /*0360*/  UIADD3 UR4, UPT, UPT, UR4, 0x88, URZ ;  /* 0x0000008804047890 */ /* 0x000fe4000fffe0ff */
[----:B0-----:R-:W-:Y:S02]  /*0370*/  ULEA UR5, UR6, UR5, 0x18 ;  /* 0x0000000506057291 */ /* 0x001fe4000f8ec0ff */
[----:B------:R-:W-:-:S04]  /*0380*/  ULEA UR4, UR6, UR4, 0x18 ;  /* 0x0000000406047291 */ /* 0x000fc8000f8ec0ff */
[C---:B------:R-:W-:Y:S02]  /*0390*/  LEA.HI R0, R7.reuse, UR5, RZ, 0x1d ;  /* 0x0000000507007c11 */ /* 0x040fe4000f8fe8ff */
[----:B------:R-:W-:-:S03]  /*03a0*/  LEA.HI R2, R7, UR4, RZ, 0x1d ;  /* 0x0000000407027c11 */ /* 0x000fc6000f8fe8ff */
[----:B------:R0:W-:Y:S04]  /*03b0*/  STS [R0], R3 ;  /* 0x0000000300007388 */ /* 0x0001e80000000800 */
[----:B------:R0:W-:Y:S02]  /*03c0*/  STS [R2], R11 ;  /* 0x0000000b02007388 */ /* 0x0001e40000000800 */
.L_x_6:
[----:B------:R-:W-:Y:S05]  /*03d0*/  BSYNC.RECONVERGENT B0 ;  /* 0x0000000000007941 */ /* 0x000fea0003800200 */
.L_x_5:
[----:B------:R-:W-:Y:S01]  /*03e0*/  BAR.SYNC.DEFER_BLOCKING 0x0 ;  /* 0x0000000000007b1d */ /* 0x000fe20000010000 */
[----:B------:R-:W-:-:S13]  /*03f0*/  ISETP.GT.U32.AND P0, PT, R7, 0x1f, PT ;  /* 0x0000001f0700780c */ /* 0x000fda0003f04070 */
[----:B------:R-:W-:Y:S05]  /*0400*/  @P0 BRA `(.L_x_7) ;  /* 0x0000000400300947 */ /* 0x000fea0003800000 */
[----:B------:R-:W1:Y:S01]  /*0410*/  LDCU UR4, c[0x0][0x360] ;  /* 0x00006c00ff0477ac */ /* 0x000e620008000800 */
[----:B------:R-:W-:Y:S01]  /*0420*/  BSSY.RECONVERGENT B0, `(.L_x_8) ;  /* 0x0000012000007945 */ /* 0x000fe20003800200 */
[----:B0-----:R-:W-:Y:S01]  /*0430*/  HFMA2 R0, -RZ, RZ, 0, 0 ;  /* 0x00000000ff007431 */ /* 0x001fe200000001ff */
[----:B------:R-:W-:Y:S01]  /*0440*/  ISETP.NE.AND P1, PT, R14, RZ, PT ;  /* 0x000000ff0e00720c */ /* 0x000fe20003f25270 */
[----:B------:R-:W-:Y:S01]  /*0450*/  IMAD.MOV.U32 R2, RZ, RZ, RZ ;  /* 0x000000ffff027224 */ /* 0x000fe200078e00ff */
[----:B-1----:R-:W-:-:S04]  /*0460*/  UIADD3 UR4, UPT, UPT, UR4, 0x1f, URZ ;  /* 0x0000001f04047890 */ /* 0x002fc8000fffe0ff */
[----:B------:R-:W-:-:S06]  /*0470*/  USHF.R.U32.HI UR4, URZ, 0x5, UR4 ;  /* 0x00000005ff047899 */ /* 0x000fcc0008011604 */
[----:B------:R-:W-:-:S13]  /*0480*/  ISETP.GE.U32.AND P0, PT, R14, UR4, PT ;  /* 0x000000040e007c0c */ /* 0x000fda000bf06070 */
[----:B------:R-:W-:Y:S05]  /*0490*/  @P0 BRA `(.L_x_9) ;  /* 0x0000000000280947 */ /* 0x000fea0003800000 */
[----:B------:R-:W0:Y:S01]  /*04a0*/  S2UR UR6, SR_CgaCtaId ;  /* 0x00000000000679c3 */ /* 0x000e220000008800 */
[----:B------:R-:W-:Y:S02]  /*04b0*/  UMOV UR4, 0x400 ;  /* 0x0000040000047882 */ /* 0x000fe40000000000 */
[----:B------:R-:W-:Y:S02]  /*04c0*/  UIADD3 UR5, UPT, UPT, UR4, 0x8, URZ ;  /* 0x0000000804057890 */ /* 0x000fe4000fffe0ff */
[----:B------:R-:W-:Y:S02]  /*04d0*/  UIADD3 UR4, UPT, UPT, UR4, 0x88, URZ ;  /* 0x0000008804047890 */ /* 0x000fe4000fffe0ff */
[----:B0-----:R-:W-:Y:S02]  /*04e0*/  ULEA UR5, UR6, UR5, 0x18 ;  /* 0x0000000506057291 */ /* 0x001fe4000f8ec0ff */
[----:B------:R-:W-:-:S04]  /*04f0*/  ULEA UR4, UR6, UR4, 0x18 ;  /* 0x0000000406047291 */ /* 0x000fc8000f8ec0ff */
[C---:B------:R-:W-:Y:S02]  /*0500*/  LEA R0, R14.reuse, UR5, 0x2 ;  /* 0x000000050e007c11 */ /* 0x040fe4000f8e10ff */
[----:B------:R-:W-:-:S04]  /*0510*/  LEA R2, R14, UR4, 0x2 ;  /* 0x000000040e027c11 */ /* 0x000fc8000f8e10ff */
[----:B------:R-:W0:Y:S04]  /*0520*/  LDS R0, [R0] ;  /* 0x0000000000007984 */ /* 0x000e280000000800 */
[----:B------:R-:W1:Y:S02]  /*0530*/  LDS R2, [R2] ;  /* 0x0000000002027984 */ /* 0x000e640000000800 */
.L_x_9:
[----:B------:R-:W-:Y:S05]  /*0540*/  BSYNC.RECONVERGENT B0 ;  /* 0x0000000000007941 */ /* 0x000fea0003800200 */
.L_x_8:
[----:B------:R-:W-:-:S03]  /*0550*/  UMOV UR4, 0xffffffff ;  /* 0xffffffff00047882 */ /* 0x000fc60000000000 */
[----:B------:R-:W-:Y:S05]  /*0560*/  BRA.DIV UR4, `(.L_x_10) ;  /* 0x00000006048c7947 */ /* 0x000fea000b800000 */
[----:B0-----:R-:W0:Y:S04]  /*0570*/  SHFL.DOWN PT, R3, R0, 0x10, 0x1f ;  /* 0x0a001f0000037f89 */ /* 0x001e2800000e0000 */
[----:B-1----:R-:W1:Y:S01]  /*0580*/  SHFL.DOWN PT, R9, R2, 0x10, 0x1f ;  /* 0x0a001f0002097f89 */ /* 0x002e6200000e0000 */
        /* <DEDUP_REMOVED lines=15> */
[----:B------:R1:W2:Y:S02]  /*0680*/  SHFL.DOWN PT, R14, R3, 0x1, 0x1f ;  /* 0x08201f00030e7f89 */ /* 0x0002a400000e0000 */
[----:B01----:R-:W-:-:S07]  /*0690*/  FADD R2, R0, R15 ;  /* 0x0000000f00027221 */ /* 0x003fce0000000000 */
.L_x_26:
[----:B--2---:R-:W-:Y:S01]  /*06a0*/  FADD R0, R3, R14 ;  /* 0x0000000e03007221 */ /* 0x004fe20000000000 */
[----:B------:R-:W-:Y:S06]  /*06b0*/  @P1 BRA `(.L_x_7) ;  /* 0x0000000000841947 */ /* 0x000fec0003800000 */
[----:B------:R-:W-:Y:S01]  /*06c0*/  I2FP.F32.S32 R3, R8 ;  /* 0x0000000800037245 */ /* 0x000fe20000201400 */
[----:B------:R-:W-:Y:S03]  /*06d0*/  BSSY.RECONVERGENT B0, `(.L_x_11) ;  /* 0x000000c000007945 */ /* 0x000fe60003800200 */
[----:B------:R-:W0:Y:S08]  /*06e0*/  MUFU.RCP R8, R3 ;  /* 0x0000000300087308 */ /* 0x000e300000001000 */
[----:B------:R-:W1:Y:S01]  /*06f0*/  FCHK P0, R2, R3 ;  /* 0x0000000302007302 */ /* 0x000e620000000000 */
[----:B0-----:R-:W-:-:S04]  /*0700*/  FFMA R9, -R3, R8, 1 ;  /* 0x3f80000003097423 */ /* 0x001fc80000000108 */
[----:B------:R-:W-:-:S04]  /*0710*/  FFMA R9, R8, R9, R8 ;  /* 0x0000000908097223 */ /* 0x000fc80000000008 */
[----:B------:R-:W-:-:S04]  /*0720*/  FFMA R8, R2, R9, RZ ;  /* 0x0000000902087223 */ /* 0x000fc800000000ff */
[----:B------:R-:W-:-:S04]  /*0730*/  FFMA R10, -R3, R8, R2 ;  /* 0x00000008030a7223 */ /* 0x000fc80000000102 */
[----:B------:R-:W-:Y:S01]  /*0740*/  FFMA R8, R9, R10, R8 ;  /* 0x0000000a09087223 */ /* 0x000fe20000000008 */
[----:B-1----:R-:W-:Y:S06]  /*0750*/  @!P0 BRA `(.L_x_12) ;  /* 0x00000000000c8947 */ /* 0x002fec0003800000 */
[----:B------:R-:W-:-:S07]  /*0760*/  MOV R10, 0x780 ;  /* 0x00000780000a7802 */ /* 0x000fce0000000f00 */
[----:B------:R-:W-:Y:S05]  /*0770*/  CALL.REL.NOINC `($__internal_0_$__cuda_sm3x_div_rn_noftz_f32_slowpath) ;  /* 0x0000000800107944 */ /* 0x000fea0003c00000 */
[----:B------:R-:W-:-:S07]  /*0780*/  MOV R8, R2 ;  /* 0x0000000200087202 */ /* 0x000fce0000000f00 */
.L_x_12:
[----:B------:R-:W-:Y:S05]  /*0790*/  BSYNC.RECONVERGENT B0 ;  /* 0x0000000000007941 */ /* 0x000fea0003800200 */
.L_x_11:
[----:B------:R-:W0:Y:S01]  /*07a0*/  MUFU.RCP R2, R3 ;  /* 0x0000000300027308 */ /* 0x000e220000001000 */
[----:B------:R-:W-:Y:S07]  /*07b0*/  BSSY.RECONVERGENT B0, `(.L_x_13) ;  /* 0x000000c000007945 */ /* 0x000fee0003800200 */
[----:B------:R-:W1:Y:S01]  /*07c0*/  FCHK P0, R0, R3 ;  /* 0x0000000300007302 */ /* 0x000e620000000000 */
[----:B0-----:R-:W-:-:S04]  /*07d0*/  FFMA R9, -R3, R2, 1 ;  /* 0x3f80000003097423 */ /* 0x001fc80000000102 */
[----:B------:R-:W-:-:S04]  /*07e0*/  FFMA R11, R2, R9, R2 ;  /* 0x00000009020b7223 */ /* 0x000fc80000000002 */
[----:B------:R-:W-:-:S04]  /*07f0*/  FFMA R2, R0, R11, RZ ;  /* 0x0000000b00027223 */ /* 0x000fc800000000ff */
[----:B------:R-:W-:-:S04]  /*0800*/  FFMA R9, -R3, R2, R0 ;  /* 0x0000000203097223 */ /* 0x000fc80000000100 */
[----:B------:R-:W-:Y:S01]  /*0810*/  FFMA R9, R11, R9, R2 ;  /* 0x000000090b097223 */ /* 0x000fe20000000002 */
[----:B-1----:R-:W-:Y:S06]  /*0820*/  @!P0 BRA `(.L_x_14) ;  /* 0x0000000000108947 */ /* 0x002fec0003800000 */
[----:B------:R-:W-:Y:S01]  /*0830*/  IMAD.MOV.U32 R2, RZ, RZ, R0 ;  /* 0x000000ffff027224 */ /* 0x000fe200078e0000 */
[----:B------:R-:W-:-:S07]  /*0840*/  MOV R10, 0x860 ;  /* 0x00000860000a7802 */ /* 0x000fce0000000f00 */
[----:B------:R-:W-:Y:S05]  /*0850*/  CALL.REL.NOINC `($__internal_0_$__cuda_sm3x_div_rn_noftz_f32_slowpath) ;  /* 0x0000000400d87944 */ /* 0x000fea0003c00000 */
[----:B------:R-:W-:-:S07]  /*0860*/  MOV R9, R2 ;  /* 0x0000000200097202 */ /* 0x000fce0000000f00 */
.L_x_14:
[----:B------:R-:W-:Y:S05]  /*0870*/  BSYNC.RECONVERGENT B0 ;  /* 0x0000000000007941 */ /* 0x000fea0003800200 */
.L_x_13:
[----:B------:R-:W0:Y:S01]  /*0880*/  S2UR UR5, SR_CgaCtaId ;  /* 0x00000000000579c3 */ /* 0x000e220000008800 */
[----:B------:R-:W-:Y:S01]  /*0890*/  UMOV UR4, 0x400 ;  /* 0x0000040000047882 */ /* 0x000fe20000000000 */
[----:B------:R-:W-:Y:S01]  /*08a0*/  FFMA R9, -R8, R8, R9 ;  /* 0x0000000808097223 */ /* 0x000fe20000000109 */
[----:B0-----:R-:W-:-:S09]  /*08b0*/  ULEA UR4, UR5, UR4, 0x18 ;  /* 0x0000000405047291 */ /* 0x001fd2000f8ec0ff */
[----:B------:R1:W-:Y:S03]  /*08c0*/  STS.64 [UR4], R8 ;  /* 0x00000008ff007988 */ /* 0x0003e60008000a04 */
.L_x_7:
[----:B0-----:R-:W0:Y:S01]  /*08d0*/  LDC R0, c[0x0][0x3ac] ;  /* 0x0000eb00ff007b82 */ /* 0x001e220000000800 */
[----:B------:R-:W-:Y:S05]  /*08e0*/  WARPSYNC.ALL ;  /* 0x0000000000007948 */ /* 0x000fea0003800000 */
[----:B0-----:R-:W-:Y:S02]  /*08f0*/  ISETP.GE.AND P0, PT, R7, R0, PT ;  /* 0x000000000700720c */ /* 0x001fe40003f06270 */
[----:B------:R-:W0:Y:S08]  /*0900*/  S2UR UR5, SR_CgaCtaId ;  /* 0x00000000000579c3 */ /* 0x000e300000008800 */
[----:B------:R-:W-:Y:S06]  /*0910*/  BAR.SYNC.DEFER_BLOCKING 0x0 ;  /* 0x0000000000007b1d */ /* 0x000fec0000010000 */
[----:B------:R-:W-:-:S02]  /*0920*/  UMOV UR4, 0x400 ;  /* 0x0000040000047882 */ /* 0x000fc40000000000 */
[----:B0-----:R-:W-:-:S09]  /*0930*/  ULEA UR4, UR5, UR4, 0x18 ;  /* 0x0000000405047291 */ /* 0x001fd2000f8ec0ff */
[----:B------:R-:W0:Y:S02]  /*0940*/  LDS.64 R2, [UR4] ;  /* 0x00000004ff027984 */ /* 0x000e240008000a00 */
[----:B------:R-:W0:Y:S02]  /*0950*/  LDCU UR4, c[0x0][0x3b0] ;  /* 0x00007600ff0477ac */ /* 0x000e240008000800 */
[----:B0-----:R-:W-:Y:S01]  /*0960*/  FADD R12, R3, UR4 ;  /* 0x00000004030c7e21 */ /* 0x001fe20008000000 */
[----:B------:R-:W-:Y:S06]  /*0970*/  @P0 EXIT ;  /* 0x000000000000094d */ /* 0x000fec0003800000 */
[C---:B------:R-:W-:Y:S01]  /*0980*/  FSETP.GEU.AND P0, PT, |R12|.reuse, 1.175494350822287508e-38, PT ;  /* 0x008000000c00780b */ /* 0x040fe20003f0e200 */
[----:B-1----:R-:W0:Y:S01]  /*0990*/  LDC.64 R8, c[0x0][0x390] ;  /* 0x0000e400ff087b82 */ /* 0x002e220000000a00 */
[----:B------:R-:W1:Y:S01]  /*09a0*/  LDCU UR4, c[0x0][0x360] ;  /* 0x00006c00ff0477ac */ /* 0x000e620008000800 */
[----:B------:R-:W2:Y:S06]  /*09b0*/  LDCU.64 UR6, c[0x0][0x388] ;  /* 0x00007100ff0677ac */ /* 0x000eac0008000a00 */
[----:B------:R-:W3:Y:S01]  /*09c0*/  LDC.64 R10, c[0x0][0x398] ;  /* 0x0000e600ff0a7b82 */ /* 0x000ee20000000a00 */
[----:B------:R-:W4:Y:S03]  /*09d0*/  LDCU.64 UR10, c[0x0][0x3a0] ;  /* 0x00007400ff0a77ac */ /* 0x000f260008000a00 */
[----:B------:R-:W-:-:S04]  /*09e0*/  @!P0 FMUL R12, R12, 16777216 ;  /* 0x4b8000000c0c8820 */ /* 0x000fc80000400000 */
[----:B------:R-:W5:Y:S02]  /*09f0*/  MUFU.RSQ R3, R12 ;  /* 0x0000000c00037308 */ /* 0x000f640000001400 */
[----:B-12-45:R-:W-:-:S07]  /*0a00*/  @!P0 FMUL R3, R3, 4096 ;  /* 0x4580000003038820 */ /* 0x036fce0000400000 */
.L_x_15:
[----:B------:R-:W-:Y:S01]  /*0a10*/  IADD3 R22, P0, PT, R6, R7, RZ ;  /* 0x0000000706167210 */ /* 0x000fe20007f1e0ff */
[----:B------:R-:W-:Y:S01]  /*0a20*/  IMAD.WIDE R12, R7, 0x4, R4 ;  /* 0x00000004070c7825 */ /* 0x000fe200078e0204 */
[----:B------:R-:W-:-:S03]  /*0a30*/  SHF.R.S32.HI R15, RZ, 0x1f, R7 ;  /* 0x0000001fff0f7819 */ /* 0x000fc60000011407 */
[----:B------:R-:W-:Y:S01]  /*0a40*/  IMAD.SHL.U32 R21, R22, 0x4, RZ ;  /* 0x0000000416157824 */ /* 0x000fe200078e00ff */
[----:B------:R-:W-:Y:S01]  /*0a50*/  LEA.HI.X.SX32 R15, R6, R15, 0x1, P0 ;  /* 0x0000000f060f7211 */ /* 0x000fe200000f0eff */
[----:B------:R1:W2:Y:S01]  /*0a60*/  LDG.E.CONSTANT R13, desc[UR8][R12.64] ;  /* 0x000000080c0d7981 */ /* 0x0002a2000c1e9900 */
[----:B0-----:R-:W-:Y:S02]  /*0a70*/  IMAD.WIDE R18, R7, 0x4, R8 ;  /* 0x0000000407127825 */ /* 0x001fe400078e0208 */
[----:B------:R-:W-:Y:S02]  /*0a80*/  SHF.L.U64.HI R22, R22, 0x2, R15 ;  /* 0x0000000216167819 */ /* 0x000fe4000001020f */
[----:B------:R-:W-:Y:S01]  /*0a90*/  IADD3 R14, P0, PT, R21, UR6, RZ ;  /* 0x00000006150e7c10 */ /* 0x000fe2000ff1e0ff */
[----:B---3--:R-:W-:Y:S01]  /*0aa0*/  IMAD.WIDE R16, R7, 0x4, R10 ;  /* 0x0000000407107825 */ /* 0x008fe200078e020a */
[----:B------:R-:W3:Y:S02]  /*0ab0*/  LDG.E.CONSTANT R19, desc[UR8][R18.64] ;  /* 0x0000000812137981 */ /* 0x000ee4000c1e9900 */
[----:B------:R-:W-:-:S03]  /*0ac0*/  IADD3.X R15, PT, PT, R22, UR7, RZ, P0, !PT ;  /* 0x00000007160f7c10 */ /* 0x000fc600087fe4ff */
[----:B------:R-:W3:Y:S04]  /*0ad0*/  LDG.E.CONSTANT R17, desc[UR8][R16.64] ;  /* 0x0000000810117981 */ /* 0x000ee8000c1e9900 */
[----:B------:R-:W4:Y:S01]  /*0ae0*/  LDG.E.CONSTANT R15, desc[UR8][R14.64] ;  /* 0x000000080e0f7981 */ /* 0x000f22000c1e9900 */
[----:B-1----:R-:W-:Y:S02]  /*0af0*/  IADD3 R12, P0, PT, R21, UR10, RZ ;  /* 0x0000000a150c7c10 */ /* 0x002fe4000ff1e0ff */
[----:B------:R-:W-:Y:S01]  /*0b00*/  IADD3 R7, PT, PT, R7, UR4, RZ ;  /* 0x0000000407077c10 */ /* 0x000fe2000fffe0ff */
[----:B--2---:R-:W-:-:S04]  /*0b10*/  FADD R20, R13, -R2 ;  /* 0x800000020d147221 */ /* 0x004fc80000000000 */
[----:B------:R-:W-:Y:S01]  /*0b20*/  FMUL R20, R3, R20 ;  /* 0x0000001403147220 */ /* 0x000fe20000400000 */
[----:B------:R-:W-:-:S03]  /*0b30*/  IADD3.X R13, PT, PT, R22, UR11, RZ, P0, !PT ;  /* 0x0000000b160d7c10 */ /* 0x000fc600087fe4ff */
[----:B---3--:R-:W-:-:S04]  /*0b40*/  FFMA R20, R20, R19, R17 ;  /* 0x0000001314147223 */ /* 0x008fc80000000011 */
[----:B----4-:R-:W-:-:S05]  /*0b50*/  FADD R21, R20, R15 ;  /* 0x0000000f14157221 */ /* 0x010fca0000000000 */
[----:B------:R1:W-:Y:S01]  /*0b60*/  STG.E desc[UR8][R12.64], R21 ;  /* 0x000000150c007986 */ /* 0x0003e2000c101908 */
[----:B------:R-:W-:-:S13]  /*0b70*/  ISETP.GE.AND P0, PT, R7, R0, PT ;  /* 0x000000000700720c */ /* 0x000fda0003f06270 */
[----:B-1----:R-:W-:Y:S05]  /*0b80*/  @!P0 BRA `(.L_x_15) ;  /* 0xfffffffc00a08947 */ /* 0x002fea000383ffff */
[----:B------:R-:W-:Y:S05]  /*0b90*/  EXIT ;  /* 0x000000000000794d */ /* 0x000fea0003800000 */
.L_x_10:
[----:B------:R-:W-:Y:S02]  /*0ba0*/  HFMA2 R18, -RZ, RZ, 0, 9.5367431640625e-07 ;  /* 0x00000010ff127431 */ /* 0x000fe400000001ff */
[----:B0-----:R-:W-:Y:S01]  /*0bb0*/  IMAD.MOV.U32 R17, RZ, RZ, R0 ;  /* 0x000000ffff117224 */ /* 0x001fe200078e0000 */
[----:B------:R-:W-:Y:S01]  /*0bc0*/  MOV R16, 0xffffffff ;  /* 0xffffffff00107802 */ /* 0x000fe20000000f00 */
[----:B------:R-:W-:-:S07]  /*0bd0*/  IMAD.MOV.U32 R19, RZ, RZ, 0x1f ;  /* 0x0000001fff137424 */ /* 0x000fce00078e00ff */
[----:B-1----:R-:W-:Y:S05]  /*0be0*/  WARPSYNC.COLLECTIVE R16, `(.L_x_16) ;  /* 0x0000000010087348 */ /* 0x002fea0003c00000 */
[----:B------:R0:W2:Y:S02]  /*0bf0*/  SHFL.DOWN P0, R14, R17, R18, R19 ;  /* 0x08000012110e7389 */ /* 0x0000a40000000013 */
[----:B012---:R-:W-:Y:S05]  /*0c00*/  ENDCOLLECTIVE ;  /* 0x000000000000791b */ /* 0x007fea0003800000 */
.L_x_16:
[----:B------:R-:W-:Y:S01]  /*0c10*/  MOV R17, R2 ;  /* 0x0000000200117202 */ /* 0x000fe20000000f00 */
[----:B------:R-:W-:-:S07]  /*0c20*/  IMAD.MOV.U32 R3, RZ, RZ, R14 ;  /* 0x000000ffff037224 */ /* 0x000fce00078e000e */
[----:B------:R-:W-:Y:S05]  /*0c30*/  WARPSYNC.COLLECTIVE R16, `(.L_x_17) ;  /* 0x0000000010087348 */ /* 0x000fea0003c00000 */
[----:B------:R0:W1:Y:S02]  /*0c40*/  SHFL.DOWN P0, R14, R17, R18, R19 ;  /* 0x08000012110e7389 */ /* 0x0000640000000013 */
[----:B01----:R-:W-:Y:S05]  /*0c50*/  ENDCOLLECTIVE ;  /* 0x000000000000791b */ /* 0x003fea0003800000 */
.L_x_17:
[----:B------:R-:W-:-:S05]  /*0c60*/  FADD R3, R3, R0 ;  /* 0x0000000003037221 */ /* 0x000fca0000000000 */
[----:B------:R-:W-:Y:S01]  /*0c70*/  MOV R17, R3 ;  /* 0x0000000300117202 */ /* 0x000fe20000000f00 */
[----:B------:R-:W-:Y:S02]  /*0c80*/  IMAD.MOV.U32 R18, RZ, RZ, 0x8 ;  /* 0x00000008ff127424 */ /* 0x000fe400078e00ff */
[----:B------:R-:W-:-:S07]  /*0c90*/  IMAD.MOV.U32 R9, RZ, RZ, R14 ;  /* 0x000000ffff097224 */ /* 0x000fce00078e000e */
[----:B------:R-:W-:Y:S05]  /*0ca0*/  WARPSYNC.COLLECTIVE R16, `(.L_x_18) ;  /* 0x0000000010087348 */ /* 0x000fea0003c00000 */
[----:B------:R0:W1:Y:S02]  /*0cb0*/  SHFL.DOWN P0, R14, R17, R18, R19 ;  /* 0x08000012110e7389 */ /* 0x0000640000000013 */
[----:B01----:R-:W-:Y:S05]  /*0cc0*/  ENDCOLLECTIVE ;  /* 0x000000000000791b */ /* 0x003fea0003800000 */
.L_x_18:
[----:B------:R-:W-:-:S04]  /*0cd0*/  FADD R9, R9, R2 ;  /* 0x0000000209097221 */ /* 0x000fc80000000000 */
[----:B------:R-:W-:Y:S01]  /*0ce0*/  IMAD.MOV.U32 R17, RZ, RZ, R9 ;  /* 0x000000ffff117224 */ /* 0x000fe200078e0009 */
[----:B------:R-:W-:-:S07]  /*0cf0*/  MOV R10, R14 ;  /* 0x0000000e000a7202 */ /* 0x000fce0000000f00 */
[----:B------:R-:W-:Y:S05]  /*0d00*/  WARPSYNC.COLLECTIVE R16, `(.L_x_19) ;  /* 0x0000000010087348 */ /* 0x000fea0003c00000 */
[----:B------:R0:W1:Y:S02]  /*0d10*/  SHFL.DOWN P0, R14, R17, R18, R19 ;  /* 0x08000012110e7389 */ /* 0x0000640000000013 */
[----:B01----:R-:W-:Y:S05]  /*0d20*/  ENDCOLLECTIVE ;  /* 0x000000000000791b */ /* 0x003fea0003800000 */
.L_x_19:
[----:B------:R-:W-:Y:S01]  /*0d30*/  FADD R10, R3, R10 ;  /* 0x0000000a030a7221 */ /* 0x000fe20000000000 */
[----:B------:R-:W-:-:S03]  /*0d40*/  HFMA2 R18, -RZ, RZ, 0, 2.384185791015625e-07 ;  /* 0x00000004ff127431 */ /* 0x000fc600000001ff */
[----:B------:R-:W-:Y:S01]  /*0d50*/  IMAD.MOV.U32 R17, RZ, RZ, R10 ;  /* 0x000000ffff117224 */ /* 0x000fe200078e000a */
[----:B------:R-:W-:-:S07]  /*0d60*/  MOV R12, R14 ;  /* 0x0000000e000c7202 */ /* 0x000fce0000000f00 */
[----:B------:R-:W-:Y:S05]  /*0d70*/  WARPSYNC.COLLECTIVE R16, `(.L_x_20) ;  /* 0x0000000010087348 */ /* 0x000fea0003c00000 */
[----:B------:R0:W1:Y:S02]  /*0d80*/  SHFL.DOWN P0, R14, R17, R18, R19 ;  /* 0x08000012110e7389 */ /* 0x0000640000000013 */
[----:B01----:R-:W-:Y:S05]  /*0d90*/  ENDCOLLECTIVE ;  /* 0x000000000000791b */ /* 0x003fea0003800000 */
.L_x_20:
[----:B------:R-:W-:-:S05]  /*0da0*/  FADD R12, R9, R12 ;  /* 0x0000000c090c7221 */ /* 0x000fca0000000000 */
[----:B------:R-:W-:Y:S01]  /*0db0*/  MOV R17, R12 ;  /* 0x0000000c00117202 */ /* 0x000fe20000000f00 */
[----:B------:R-:W-:-:S07]  /*0dc0*/  IMAD.MOV.U32 R11, RZ, RZ, R14 ;  /* 0x000000ffff0b7224 */ /* 0x000fce00078e000e */
[----:B------:R-:W-:Y:S05]  /*0dd0*/  WARPSYNC.COLLECTIVE R16, `(.L_x_21) ;  /* 0x0000000010087348 */ /* 0x000fea0003c00000 */
[----:B------:R0:W1:Y:S02]  /*0de0*/  SHFL.DOWN P0, R14, R17, R18, R19 ;  /* 0x08000012110e7389 */ /* 0x0000640000000013 */
[----:B01----:R-:W-:Y:S05]  /*0df0*/  ENDCOLLECTIVE ;  /* 0x000000000000791b */ /* 0x003fea0003800000 */
.L_x_21:
[----:B------:R-:W-:-:S05]  /*0e00*/  FADD R11, R10, R11 ;  /* 0x0000000b0a0b7221 */ /* 0x000fca0000000000 */
[----:B------:R-:W-:Y:S01]  /*0e10*/  MOV R17, R11 ;  /* 0x0000000b00117202 */ /* 0x000fe20000000f00 */
[----:B------:R-:W-:Y:S02]  /*0e20*/  IMAD.MOV.U32 R18, RZ, RZ, 0x2 ;  /* 0x00000002ff127424 */ /* 0x000fe400078e00ff */
[----:B------:R-:W-:-:S07]  /*0e30*/  IMAD.MOV.U32 R13, RZ, RZ, R14 ;  /* 0x000000ffff0d7224 */ /* 0x000fce00078e000e */
[----:B------:R-:W-:Y:S05]  /*0e40*/  WARPSYNC.COLLECTIVE R16, `(.L_x_22) ;  /* 0x0000000010087348 */ /* 0x000fea0003c00000 */
[----:B------:R0:W1:Y:S02]  /*0e50*/  SHFL.DOWN P0, R14, R17, R18, R19 ;  /* 0x08000012110e7389 */ /* 0x0000640000000013 */
[----:B01----:R-:W-:Y:S05]  /*0e60*/  ENDCOLLECTIVE ;  /* 0x000000000000791b */ /* 0x003fea0003800000 */
.L_x_22:
[----:B------:R-:W-:-:S04]  /*0e70*/  FADD R13, R12, R13 ;  /* 0x0000000d0c0d7221 */ /* 0x000fc80000000000 */
[----:B------:R-:W-:Y:S01]  /*0e80*/  IMAD.MOV.U32 R17, RZ, RZ, R13 ;  /* 0x000000ffff117224 */ /* 0x000fe200078e000d */
[----:B------:R-:W-:-:S07]  /*0e90*/  MOV R0, R14 ;  /* 0x0000000e00007202 */ /* 0x000fce0000000f00 */
[----:B------:R-:W-:Y:S05]  /*0ea0*/  WARPSYNC.COLLECTIVE R16, `(.L_x_23) ;  /* 0x0000000010087348 */ /* 0x000fea0003c00000 */
[----:B------:R0:W1:Y:S02]  /*0eb0*/  SHFL.DOWN P0, R14, R17, R18, R19 ;  /* 0x08000012110e7389 */ /* 0x0000640000000013 */
[----:B01----:R-:W-:Y:S05]  /*0ec0*/  ENDCOLLECTIVE ;  /* 0x000000000000791b */ /* 0x003fea0003800000 */
.L_x_23:
[----:B------:R-:W-:Y:S01]  /*0ed0*/  FADD R0, R11, R0 ;  /* 0x000000000b007221 */ /* 0x000fe20000000000 */
[----:B------:R-:W-:-:S03]  /*0ee0*/  HFMA2 R18, -RZ, RZ, 0, 5.9604644775390625e-08 ;  /* 0x00000001ff127431 */ /* 0x000fc600000001ff */
[----:B------:R-:W-:Y:S01]  /*0ef0*/  IMAD.MOV.U32 R17, RZ, RZ, R0 ;  /* 0x000000ffff117224 */ /* 0x000fe200078e0000 */
[----:B------:R-:W-:-:S07]  /*0f00*/  MOV R2, R14 ;  /* 0x0000000e00027202 */ /* 0x000fce0000000f00 */
[----:B------:R-:W-:Y:S05]  /*0f10*/  WARPSYNC.COLLECTIVE R16, `(.L_x_24) ;  /* 0x0000000010087348 */ /* 0x000fea0003c00000 */
[----:B------:R0:W1:Y:S02]  /*0f20*/  SHFL.DOWN P0, R14, R17, R18, R19 ;  /* 0x08000012110e7389 */ /* 0x0000640000000013 */
[----:B01----:R-:W-:Y:S05]  /*0f30*/  ENDCOLLECTIVE ;  /* 0x000000000000791b */ /* 0x003fea0003800000 */
.L_x_24:
[----:B------:R-:W-:-:S05]  /*0f40*/  FADD R3, R13, R2 ;  /* 0x000000020d037221 */ /* 0x000fca0000000000 */
[----:B------:R-:W-:Y:S01]  /*0f50*/  MOV R17, R3 ;  /* 0x0000000300117202 */ /* 0x000fe20000000f00 */
[----:B------:R-:W-:-:S07]  /*0f60*/  IMAD.MOV.U32 R15, RZ, RZ, R14 ;  /* 0x000000ffff0f7224 */ /* 0x000fce00078e000e */
[----:B------:R-:W-:Y:S05]  /*0f70*/  WARPSYNC.COLLECTIVE R16, `(.L_x_25) ;  /* 0x0000000010087348 */ /* 0x000fea0003c00000 */
[----:B------:R0:W1:Y:S02]  /*0f80*/  SHFL.DOWN P0, R14, R17, R18, R19 ;  /* 0x08000012110e7389 */ /* 0x0000640000000013 */
[----:B01----:R-:W-:Y:S05]  /*0f90*/  ENDCOLLECTIVE ;  /* 0x000000000000791b */ /* 0x003fea0003800000 */
.L_x_25:
[----:B------:R-:W-:Y:S01]  /*0fa0*/  FADD R2, R0, R15 ;  /* 0x0000000f00027221 */ /* 0x000fe20000000000 */
[----:B------:R-:W-:Y:S06]  /*0fb0*/  BRA `(.L_x_26) ;  /* 0xfffffff400b87947 */ /* 0x000fec000383ffff */
        .weak           $__internal_0_$__cuda_sm3x_div_rn_noftz_f32_slowpath
        .type           $__internal_0_$__cuda_sm3x_div_rn_noftz_f32_slowpath,@function
        .size           $__internal_0_$__cuda_sm3x_div_rn_noftz_f32_slowpath,(.L_x_97 - $__internal_0_$__cuda_sm3x_div_rn_noftz_f32_slowpath)
$__internal_0_$__cuda_sm3x_div_rn_noftz_f32_slowpath:
[--C-:B------:R-:W-:Y:S01]  /*0fc0*/  SHF.R.U32.HI R11, RZ, 0x17, R3.reuse ;  /* 0x00000017ff0b7819 */ /* 0x100fe20000011603 */
[----:B------:R-:W-:Y:S01]  /*0fd0*/  BSSY.RECONVERGENT B1, `(.L_x_27) ;  /* 0x0000063000017945 */ /* 0x000fe20003800200 */
[----:B------:R-:W-:Y:S01]  /*0fe0*/  SHF.R.U32.HI R9, RZ, 0x17, R2 ;  /* 0x00000017ff097819 */ /* 0x000fe20000011602 */
[----:B------:R-:W-:Y:S01]  /*0ff0*/  IMAD.MOV.U32 R13, RZ, RZ, R3 ;  /* 0x000000ffff0d7224 */ /* 0x000fe200078e0003 */
[----:B------:R-:W-:Y:S02]  /*1000*/  LOP3.LUT R11, R11, 0xff, RZ, 0xc0, !PT ;  /* 0x000000ff0b0b7812 */ /* 0x000fe400078ec0ff */
[----:B------:R-:W-:-:S03]  /*1010*/  LOP3.LUT R16, R9, 0xff, RZ, 0xc0, !PT ;  /* 0x000000ff09107812 */ /* 0x000fc600078ec0ff */
[----:B------:R-:W-:Y:S01]  /*1020*/  VIADD R14, R11, 0xffffffff ;  /* 0xffffffff0b0e7836 */ /* 0x000fe20000000000 */
[----:B------:R-:W-:-:S04]  /*1030*/  IADD3 R12, PT, PT, R16, -0x1, RZ ;  /* 0xffffffff100c7810 */ /* 0x000fc80007ffe0ff */
[----:B------:R-:W-:-:S04]  /*1040*/  ISETP.GT.U32.AND P0, PT, R14, 0xfd, PT ;  /* 0x000000fd0e00780c */ /* 0x000fc80003f04070 */
[----:B------:R-:W-:-:S13]  /*1050*/  ISETP.GT.U32.OR P0, PT, R12, 0xfd, P0 ;  /* 0x000000fd0c00780c */ /* 0x000fda0000704470 */
[----:B------:R-:W-:Y:S01]  /*1060*/  @!P0 MOV R9, RZ ;  /* 0x000000ff00098202 */ /* 0x000fe20000000f00 */
[----:B------:R-:W-:Y:S06]  /*1070*/  @!P0 BRA `(.L_x_28) ;  /* 0x00000000005c8947 */ /* 0x000fec0003800000 */
[----:B------:R-:W-:Y:S02]  /*1080*/  FSETP.GTU.FTZ.AND P0, PT, |R2|, +INF , PT ;  /* 0x7f8000000200780b */ /* 0x000fe40003f1c200 */
[----:B------:R-:W-:-:S04]  /*1090*/  FSETP.GTU.FTZ.AND P1, PT, |R3|, +INF , PT ;  /* 0x7f8000000300780b */ /* 0x000fc80003f3c200 */
[----:B------:R-:W-:-:S13]  /*10a0*/  PLOP3.LUT P0, PT, P0, P1, PT, 0xf8, 0x8f ;  /* 0x00000000008f781c */ /* 0x000fda0000703f70 */
[----:B------:R-:W-:Y:S05]  /*10b0*/  @P0 BRA `(.L_x_29) ;  /* 0x00000004004c0947 */ /* 0x000fea0003800000 */
[----:B------:R-:W-:-:S13]  /*10c0*/  LOP3.LUT P0, RZ, R13, 0x7fffffff, R2, 0xc8, !PT ;  /* 0x7fffffff0dff7812 */ /* 0x000fda000780c802 */
[----:B------:R-:W-:Y:S05]  /*10d0*/  @!P0 BRA `(.L_x_30) ;  /* 0x00000004003c8947 */ /* 0x000fea0003800000 */
[C---:B------:R-:W-:Y:S02]  /*10e0*/  FSETP.NEU.FTZ.AND P2, PT, |R2|.reuse, +INF , PT ;  /* 0x7f8000000200780b */ /* 0x040fe40003f5d200 */
[----:B------:R-:W-:Y:S02]  /*10f0*/  FSETP.NEU.FTZ.AND P1, PT, |R3|, +INF , PT ;  /* 0x7f8000000300780b */ /* 0x000fe40003f3d200 */
[----:B------:R-:W-:-:S11]  /*1100*/  FSETP.NEU.FTZ.AND P0, PT, |R2|, +INF , PT ;  /* 0x7f8000000200780b */ /* 0x000fd60003f1d200 */
[----:B------:R-:W-:Y:S05]  /*1110*/  @!P1 BRA !P2, `(.L_x_30) ;  /* 0x00000004002c9947 */ /* 0x000fea0005000000 */
[----:B------:R-:W-:-:S04]  /*1120*/  LOP3.LUT P2, RZ, R2, 0x7fffffff, RZ, 0xc0, !PT ;  /* 0x7fffffff02ff7812 */ /* 0x000fc8000784c0ff */
[----:B------:R-:W-:-:S13]  /*1130*/  PLOP3.LUT P1, PT, P1, P2, PT, 0x2f, 0xf2 ;  /* 0x0000000000f2781c */ /* 0x000fda0000f24577 */
[----:B------:R-:W-:Y:S05]  /*1140*/  @P1 BRA `(.L_x_31) ;  /* 0x0000000400181947 */ /* 0x000fea0003800000 */
[----:B------:R-:W-:-:S04]  /*1150*/  LOP3.LUT P1, RZ, R13, 0x7fffffff, RZ, 0xc0, !PT ;  /* 0x7fffffff0dff7812 */ /* 0x000fc8000782c0ff */
[----:B------:R-:W-:-:S13]  /*1160*/  PLOP3.LUT P0, PT, P0, P1, PT, 0x2f, 0xf2 ;  /* 0x0000000000f2781c */ /* 0x000fda0000702577 */
[----:B------:R-:W-:Y:S05]  /*1170*/  @P0 BRA `(.L_x_32) ;  /* 0x0000000400000947 */ /* 0x000fea0003800000 */
[----:B------:R-:W-:Y:S02]  /*1180*/  ISETP.GE.AND P0, PT, R12, RZ, PT ;  /* 0x000000ff0c00720c */ /* 0x000fe40003f06270 */
[----:B------:R-:W-:-:S11]  /*1190*/  ISETP.GE.AND P1, PT, R14, RZ, PT ;  /* 0x000000ff0e00720c */ /* 0x000fd60003f26270 */
[----:B------:R-:W-:Y:S01]  /*11a0*/  @P0 IMAD.MOV.U32 R9, RZ, RZ, RZ ;  /* 0x000000ffff090224 */ /* 0x000fe200078e00ff */
[----:B------:R-:W-:Y:S01]  /*11b0*/  @!P0 MOV R9, 0xffffffc0 ;  /* 0xffffffc000098802 */ /* 0x000fe20000000f00 */
[----:B------:R-:W-:Y:S01]  /*11c0*/  @!P0 FFMA R2, R2, 1.84467440737095516160e+19, RZ ;  /* 0x5f80000002028823 */ /* 0x000fe200000000ff */
[----:B------:R-:W-:-:S03]  /*11d0*/  @!P1 FFMA R13, R3, 1.84467440737095516160e+19, RZ ;  /* 0x5f800000030d9823 */ /* 0x000fc600000000ff */
[----:B------:R-:W-:-:S07]  /*11e0*/  @!P1 VIADD R9, R9, 0x40 ;  /* 0x0000004009099836 */ /* 0x000fce0000000000 */
.L_x_28:
[----:B------:R-:W-:Y:S01]  /*11f0*/  LEA R12, R11, 0xc0800000, 0x17 ;  /* 0xc08000000b0c7811 */ /* 0x000fe200078eb8ff */
[----:B------:R-:W-:Y:S03]  /*1200*/  BSSY.RECONVERGENT B2, `(.L_x_33) ;  /* 0x0000036000027945 */ /* 0x000fe60003800200 */
[----:B------:R-:W-:Y:S01]  /*1210*/  IADD3 R13, PT, PT, -R12, R13, RZ ;  /* 0x0000000d0c0d7210 */ /* 0x000fe20007ffe1ff */
[----:B------:R-:W-:-:S03]  /*1220*/  VIADD R12, R16, 0xffffff81 ;  /* 0xffffff81100c7836 */ /* 0x000fc60000000000 */
[----:B------:R-:W0:Y:S01]  /*1230*/  MUFU.RCP R14, R13 ;  /* 0x0000000d000e7308 */ /* 0x000e220000001000 */
[----:B------:R-:W-:Y:S01]  /*1240*/  FADD.FTZ R15, -R13, -RZ ;  /* 0x800000ff0d0f7221 */ /* 0x000fe20000010100 */
[C---:B------:R-:W-:Y:S01]  /*1250*/  IMAD R2, R12.reuse, -0x800000, R2 ;  /* 0xff8000000c027824 */ /* 0x040fe200078e0202 */
[----:B------:R-:W-:-:S04]  /*1260*/  IADD3 R12, PT, PT, R12, 0x7f, -R11 ;  /* 0x0000007f0c0c7810 */ /* 0x000fc80007ffe80b */
[----:B------:R-:W-:Y:S01]  /*1270*/  IADD3 R12, PT, PT, R12, R9, RZ ;  /* 0x000000090c0c7210 */ /* 0x000fe20007ffe0ff */
[----:B0-----:R-:W-:-:S04]  /*1280*/  FFMA R17, R14, R15, 1 ;  /* 0x3f8000000e117423 */ /* 0x001fc8000000000f */
[----:B------:R-:W-:-:S04]  /*1290*/  FFMA R19, R14, R17, R14 ;  /* 0x000000110e137223 */ /* 0x000fc8000000000e */
[----:B------:R-:W-:-:S04]  /*12a0*/  FFMA R14, R2, R19, RZ ;  /* 0x00000013020e7223 */ /* 0x000fc800000000ff */
[----:B------:R-:W-:-:S04]  /*12b0*/  FFMA R17, R15, R14, R2 ;  /* 0x0000000e0f117223 */ /* 0x000fc80000000002 */
[----:B------:R-:W-:-:S04]  /*12c0*/  FFMA R14, R19, R17, R14 ;  /* 0x00000011130e7223 */ /* 0x000fc8000000000e */
[----:B------:R-:W-:-:S04]  /*12d0*/  FFMA R15, R15, R14, R2 ;  /* 0x0000000e0f0f7223 */ /* 0x000fc80000000002 */
[----:B------:R-:W-:-:S05]  /*12e0*/  FFMA R2, R19, R15, R14 ;  /* 0x0000000f13027223 */ /* 0x000fca000000000e */
[----:B------:R-:W-:-:S04]  /*12f0*/  SHF.R.U32.HI R11, RZ, 0x17, R2 ;  /* 0x00000017ff0b7819 */ /* 0x000fc80000011602 */
[----:B------:R-:W-:-:S05]  /*1300*/  LOP3.LUT R11, R11, 0xff, RZ, 0xc0, !PT ;  /* 0x000000ff0b0b7812 */ /* 0x000fca00078ec0ff */
[----:B------:R-:W-:-:S05]  /*1310*/  IMAD.IADD R13, R11, 0x1, R12 ;  /* 0x000000010b0d7824 */ /* 0x000fca00078e020c */
[----:B------:R-:W-:-:S04]  /*1320*/  IADD3 R9, PT, PT, R13, -0x1, RZ ;  /* 0xffffffff0d097810 */ /* 0x000fc80007ffe0ff */
[----:B------:R-:W-:-:S13]  /*1330*/  ISETP.GE.U32.AND P0, PT, R9, 0xfe, PT ;  /* 0x000000fe0900780c */ /* 0x000fda0003f06070 */
[----:B------:R-:W-:Y:S05]  /*1340*/  @!P0 BRA `(.L_x_34) ;  /* 0x0000000000808947 */ /* 0x000fea0003800000 */
[----:B------:R-:W-:-:S13]  /*1350*/  ISETP.GT.AND P0, PT, R13, 0xfe, PT ;  /* 0x000000fe0d00780c */ /* 0x000fda0003f04270 */
[----:B------:R-:W-:Y:S05]  /*1360*/  @P0 BRA `(.L_x_35) ;  /* 0x00000000006c0947 */ /* 0x000fea0003800000 */
[----:B------:R-:W-:-:S13]  /*1370*/  ISETP.GE.AND P0, PT, R13, 0x1, PT ;  /* 0x000000010d00780c */ /* 0x000fda0003f06270 */
[----:B------:R-:W-:Y:S05]  /*1380*/  @P0 BRA `(.L_x_36) ;  /* 0x0000000000740947 */ /* 0x000fea0003800000 */
[----:B------:R-:W-:Y:S02]  /*1390*/  ISETP.GE.AND P0, PT, R13, -0x18, PT ;  /* 0xffffffe80d00780c */ /* 0x000fe40003f06270 */
[----:B------:R-:W-:-:S11]  /*13a0*/  LOP3.LUT R2, R2, 0x80000000, RZ, 0xc0, !PT ;  /* 0x8000000002027812 */ /* 0x000fd600078ec0ff */
[----:B------:R-:W-:Y:S05]  /*13b0*/  @!P0 BRA `(.L_x_36) ;  /* 0x0000000000688947 */ /* 0x000fea0003800000 */
[CCC-:B------:R-:W-:Y:S01]  /*13c0*/  FFMA.RZ R9, R19.reuse, R15.reuse, R14.reuse ;  /* 0x0000000f13097223 */ /* 0x1c0fe2000000c00e */
[-CC-:B------:R-:W-:Y:S01]  /*13d0*/  FFMA.RM R12, R19, R15.reuse, R14.reuse ;  /* 0x0000000f130c7223 */ /* 0x180fe2000000400e */
[C---:B------:R-:W-:Y:S02]  /*13e0*/  ISETP.NE.AND P2, PT, R13.reuse, RZ, PT ;  /* 0x000000ff0d00720c */ /* 0x040fe40003f45270 */
[----:B------:R-:W-:Y:S02]  /*13f0*/  ISETP.NE.AND P1, PT, R13, RZ, PT ;  /* 0x000000ff0d00720c */ /* 0x000fe40003f25270 */
[----:B------:R-:W-:Y:S01]  /*1400*/  LOP3.LUT R11, R9, 0x7fffff, RZ, 0xc0, !PT ;  /* 0x007fffff090b7812 */ /* 0x000fe200078ec0ff */
[----:B------:R-:W-:Y:S01]  /*1410*/  FFMA.RP R9, R19, R15, R14 ;  /* 0x0000000f13097223 */ /* 0x000fe2000000800e */
[C---:B------:R-:W-:Y:S01]  /*1420*/  VIADD R14, R13.reuse, 0x20 ;  /* 0x000000200d0e7836 */ /* 0x040fe20000000000 */
[----:B------:R-:W-:Y:S02]  /*1430*/  IADD3 R13, PT, PT, -R13, RZ, RZ ;  /* 0x000000ff0d0d7210 */ /* 0x000fe40007ffe1ff */
[----:B------:R-:W-:-:S02]  /*1440*/  LOP3.LUT R11, R11, 0x800000, RZ, 0xfc, !PT ;  /* 0x008000000b0b7812 */ /* 0x000fc400078efcff */
[----:B------:R-:W-:Y:S02]  /*1450*/  FSETP.NEU.FTZ.AND P0, PT, R9, R12, PT ;  /* 0x0000000c0900720b */ /* 0x000fe40003f1d000 */
[----:B------:R-:W-:Y:S02]  /*1460*/  SHF.L.U32 R14, R11, R14, RZ ;  /* 0x0000000e0b0e7219 */ /* 0x000fe400000006ff */
[----:B------:R-:W-:Y:S02]  /*1470*/  SEL R12, R13, RZ, P2 ;  /* 0x000000ff0d0c7207 */ /* 0x000fe40001000000 */
[----:B------:R-:W-:Y:S02]  /*1480*/  ISETP.NE.AND P1, PT, R14, RZ, P1 ;  /* 0x000000ff0e00720c */ /* 0x000fe40000f25270 */
[----:B------:R-:W-:Y:S02]  /*1490*/  SHF.R.U32.HI R12, RZ, R12, R11 ;  /* 0x0000000cff0c7219 */ /* 0x000fe4000001160b */
[----:B------:R-:W-:-:S02]  /*14a0*/  PLOP3.LUT P0, PT, P0, P1, PT, 0xf8, 0x8f ;  /* 0x00000000008f781c */ /* 0x000fc40000703f70 */
[----:B------:R-:W-:Y:S02]  /*14b0*/  SHF.R.U32.HI R14, RZ, 0x1, R12 ;  /* 0x00000001ff0e7819 */ /* 0x000fe4000001160c */
[----:B------:R-:W-:-:S04]  /*14c0*/  SEL R9, RZ, 0x1, !P0 ;  /* 0x00000001ff097807 */ /* 0x000fc80004000000 */
[----:B------:R-:W-:-:S04]  /*14d0*/  LOP3.LUT R9, R9, 0x1, R14, 0xf8, !PT ;  /* 0x0000000109097812 */ /* 0x000fc800078ef80e */
[----:B------:R-:W-:-:S05]  /*14e0*/  LOP3.LUT R9, R9, R12, RZ, 0xc0, !PT ;  /* 0x0000000c09097212 */ /* 0x000fca00078ec0ff */
[----:B------:R-:W-:-:S05]  /*14f0*/  IMAD.IADD R9, R14, 0x1, R9 ;  /* 0x000000010e097824 */ /* 0x000fca00078e0209 */
[----:B------:R-:W-:Y:S01]  /*1500*/  LOP3.LUT R2, R9, R2, RZ, 0xfc, !PT ;  /* 0x0000000209027212 */ /* 0x000fe200078efcff */
[----:B------:R-:W-:Y:S06]  /*1510*/  BRA `(.L_x_36) ;  /* 0x0000000000107947 */ /* 0x000fec0003800000 */
.L_x_35:
[----:B------:R-:W-:-:S04]  /*1520*/  LOP3.LUT R2, R2, 0x80000000, RZ, 0xc0, !PT ;  /* 0x8000000002027812 */ /* 0x000fc800078ec0ff */
[----:B------:R-:W-:Y:S01]  /*1530*/  LOP3.LUT R2, R2, 0x7f800000, RZ, 0xfc, !PT ;  /* 0x7f80000002027812 */ /* 0x000fe200078efcff */
[----:B------:R-:W-:Y:S06]  /*1540*/  BRA `(.L_x_36) ;  /* 0x0000000000047947 */ /* 0x000fec0003800000 */
.L_x_34:
[----:B------:R-:W-:-:S07]  /*1550*/  LEA R2, R12, R2, 0x17 ;  /* 0x000000020c027211 */ /* 0x000fce00078eb8ff */
.L_x_36:
[----:B------:R-:W-:Y:S05]  /*1560*/  BSYNC.RECONVERGENT B2 ;  /* 0x0000000000027941 */ /* 0x000fea0003800200 */
.L_x_33:
[----:B------:R-:W-:Y:S05]  /*1570*/  BRA `(.L_x_37) ;  /* 0x0000000000207947 */ /* 0x000fea0003800000 */
.L_x_32:
[----:B------:R-:W-:-:S04]  /*1580*/  LOP3.LUT R2, R13, 0x80000000, R2, 0x48, !PT ;  /* 0x800000000d027812 */ /* 0x000fc800078e4802 */
[----:B------:R-:W-:Y:S01]  /*1590*/  LOP3.LUT R2, R2, 0x7f800000, RZ, 0xfc, !PT ;  /* 0x7f80000002027812 */ /* 0x000fe200078efcff */
[----:B------:R-:W-:Y:S06]  /*15a0*/  BRA `(.L_x_37) ;  /* 0x0000000000147947 */ /* 0x000fec0003800000 */
.L_x_31:
[----:B------:R-:W-:Y:S01]  /*15b0*/  LOP3.LUT R2, R13, 0x80000000, R2, 0x48, !PT ;  /* 0x800000000d027812 */ /* 0x000fe200078e4802 */
[----:B------:R-:W-:Y:S06]  /*15c0*/  BRA `(.L_x_37) ;  /* 0x00000000000c7947 */ /* 0x000fec0003800000 */
.L_x_30:
[----:B------:R-:W0:Y:S01]  /*15d0*/  MUFU.RSQ R2, -QNAN ;  /* 0xffc0000000027908 */ /* 0x000e220000001400 */
[----:B------:R-:W-:Y:S05]  /*15e0*/  BRA `(.L_x_37) ;  /* 0x0000000000047947 */ /* 0x000fea0003800000 */
.L_x_29:
[----:B------:R-:W-:-:S07]  /*15f0*/  FADD.FTZ R2, R2, R3 ;  /* 0x0000000302027221 */ /* 0x000fce0000010000 */
.L_x_37:
[----:B------:R-:W-:Y:S05]  /*1600*/  BSYNC.RECONVERGENT B1 ;  /* 0x0000000000017941 */ /* 0x000fea0003800200 */
.L_x_27:
[----:B------:R-:W-:-:S04]  /*1610*/  IMAD.MOV.U32 R11, RZ, RZ, 0x0 ;  /* 0x00000000ff0b7424 */ /* 0x000fc800078e00ff */
[----:B0-----:R-:W-:Y:S05]  /*1620*/  RET.REL.NODEC R10 `(_Z26fused_layernorm_add_kernelPKfS0_S0_S0_Pfiif) ;  /* 0xffffffe80a747950 */ /* 0x001fea0003c3ffff */
.L_x_38:
        /* <DEDUP_REMOVED lines=13> */
.L_x_97:


//--------------------- .text._Z26fused_add_layernorm_kernelPKfS0_S0_S0_Pfiif --------------------------
	.section	.text._Z26fused_add_layernorm_kernelPKfS0_S0_S0_Pfiif,"ax",@progbits
	.align	128
        .global         _Z26fused_add_layernorm_kernelPKfS0_S0_S0_Pfiif
        .type           _Z26fused_add_layernorm_kernelPKfS0_S0_S0_Pfiif,@function
        .size           _Z26fused_add_layernorm_kernelPKfS0_S0_S0_Pfiif,(.L_x_98 - _Z26fused_add_layernorm_kernelPKfS0_S0_S0_Pfiif)
        .other          _Z26fused_add_layernorm_kernelPKfS0_S0_S0_Pfiif,@"STO_CUDA_ENTRY STV_DEFAULT"
_Z26fused_add_layernorm_kernelPKfS0_S0_S0_Pfiif:
.text._Z26fused_add_layernorm_kernelPKfS0_S0_S0_Pfiif:
        /* <DEDUP_REMOVED lines=9> */
[----:B------:R-:W-:Y:S02]  /*0090*/  HFMA2 R0, -RZ, RZ, 0, 0 ;  /* 0x00000000ff007431 */ /* 0x000fe400000001ff */
[----:B------:R-:W-:-:S03]  /*00a0*/  IMAD.MOV.U32 R9, RZ, RZ, RZ ;  /* 0x000000ffff097224 */ /* 0x000fc600078e00ff */
[----:B------:R-:W3:Y:S08]  /*00b0*/  LDC.64 R6, c[0x0][0x380] ;  /* 0x0000e000ff067b82 */ /* 0x000ef00000000a00 */
[----:B------:R-:W4:Y:S01]  /*00c0*/  LDC.64 R4, c[0x0][0x388] ;  /* 0x0000e200ff047b82 */ /* 0x000f220000000a00 */
[----:B-1----:R-:W-:Y:S01]  /*00d0*/  IMAD R10, R8, UR4, RZ ;  /* 0x00000004080a7c24 */ /* 0x002fe2000f8e02ff */
[----:B0-----:R-:W-:-:S03]  /*00e0*/  ISETP.GE.AND P0, PT, R11, R8, PT ;  /* 0x000000080b00720c */ /* 0x001fc60003f06270 */
[----:B---3--:R-:W-:-:S04]  /*00f0*/  IMAD.WIDE R6, R10, 0x4, R6 ;  /* 0x000000040a067825 */ /* 0x008fc800078e0206 */
[----:B----4-:R-:W-:-:S06]  /*0100*/  IMAD.WIDE R4, R10, 0x4, R4 ;  /* 0x000000040a047825 */ /* 0x010fcc00078e0204 */
[----:B--2---:R-:W-:Y:S05]  /*0110*/  @P0 BRA `(.L_x_40) ;  /* 0x0000000000380947 */ /* 0x004fea0003800000 */
[----:B------:R-:W0:Y:S01]  /*0120*/  LDC R16, c[0x0][0x360] ;  /* 0x0000d800ff107b82 */ /* 0x000e220000000800 */
[----:B------:R-:W-:Y:S01]  /*0130*/  MOV R9, RZ ;  /* 0x000000ff00097202 */ /* 0x000fe20000000f00 */
[----:B------:R-:W-:Y:S01]  /*0140*/  IMAD.MOV.U32 R15, RZ, RZ, R11 ;  /* 0x000000ffff0f7224 */ /* 0x000fe200078e000b */
[----:B------:R-:W-:-:S07]  /*0150*/  MOV R0, RZ ;  /* 0x000000ff00007202 */ /* 0x000fce0000000f00 */
.L_x_41:
[----:B------:R-:W-:-:S04]  /*0160*/  IMAD.WIDE R2, R15, 0x4, R6 ;  /* 0x000000040f027825 */ /* 0x000fc800078e0206 */
[----:B------:R-:W-:Y:S02]  /*0170*/  IMAD.WIDE R12, R15, 0x4, R4 ;  /* 0x000000040f0c7825 */ /* 0x000fe400078e0204 */
[----:B------:R-:W2:Y:S04]  /*0180*/  LDG.E.CONSTANT R2, desc[UR8][R2.64] ;  /* 0x0000000802027981 */ /* 0x000ea8000c1e9900 */
[----:B------:R-:W2:Y:S01]  /*0190*/  LDG.E.CONSTANT R13, desc[UR8][R12.64] ;  /* 0x000000080c0d7981 */ /* 0x000ea2000c1e9900 */
[----:B0-----:R-:W-:-:S05]  /*01a0*/  IMAD.IADD R15, R16, 0x1, R15 ;  /* 0x00000001100f7824 */ /* 0x001fca00078e020f */
[----:B------:R-:W-:Y:S01]  /*01b0*/  ISETP.GE.AND P0, PT, R15, R8, PT ;  /* 0x000000080f00720c */ /* 0x000fe20003f06270 */
[----:B--2---:R-:W-:-:S04]  /*01c0*/  FADD R14, R2, R13 ;  /* 0x0000000d020e7221 */ /* 0x004fc80000000000 */
[C---:B------:R-:W-:Y:S01]  /*01d0*/  FADD R0, R14.reuse, R0 ;  /* 0x000000000e007221 */ /* 0x040fe20000000000 */
[----:B------:R-:W-:-:S07]  /*01e0*/  FFMA R9, R14, R14, R9 ;  /* 0x0000000e0e097223 */ /* 0x000fce0000000009 */
[----:B------:R-:W-:Y:S05]  /*01f0*/  @!P0 BRA `(.L_x_41) ;  /* 0xfffffffc00d88947 */ /* 0x000fea000383ffff */
.L_x_40:
[----:B------:R-:W-:Y:S05]  /*0200*/  BSYNC.RECONVERGENT B0 ;  /* 0x0000000000007941 */ /* 0x000fea0003800200 */
.L_x_39:
        /* <DEDUP_REMOVED lines=33> */
.L_x_43:
[----:B------:R-:W-:Y:S05]  /*0420*/  BSYNC.RECONVERGENT B0 ;  /* 0x0000000000007941 */ /* 0x000fea0003800200 */
.L_x_42:
[----:B------:R-:W-:Y:S01]  /*0430*/  BAR.SYNC.DEFER_BLOCKING 0x0 ;  /* 0x0000000000007b1d */ /* 0x000fe20000010000 */
[----:B------:R-:W-:-:S13]  /*0440*/  ISETP.GT.U32.AND P0, PT, R11, 0x1f, PT ;  /* 0x0000001f0b00780c */ /* 0x000fda0003f04070 */
[----:B------:R-:W-:Y:S05]  /*0450*/  @P0 BRA `(.L_x_44) ;  /* 0x0000000400300947 */ /* 0x000fea0003800000 */
[----:B------:R-:W1:Y:S01]  /*0460*/  LDCU UR4, c[0x0][0x360] ;  /* 0x00006c00ff0477ac */ /* 0x000e620008000800 */
[----:B------:R-:W-:Y:S01]  /*0470*/  BSSY.RECONVERGENT B0, `(.L_x_45) ;  /* 0x0000012000007945 */ /* 0x000fe20003800200 */
[----:B------:R-:W-:Y:S01]  /*0480*/  ISETP.NE.AND P1, PT, R16, RZ, PT ;  /* 0x000000ff1000720c */ /* 0x000fe20003f25270 */
[----:B------:R-:W-:Y:S01]  /*0490*/  IMAD.MOV.U32 R12, RZ, RZ, RZ ;  /* 0x000000ffff0c7224 */ /* 0x000fe200078e00ff */
[----:B0-----:R-:W-:Y:S01]  /*04a0*/  MOV R2, RZ ;  /* 0x000000ff00027202 */ /* 0x001fe20000000f00 */
        /* <DEDUP_REMOVED lines=14> */
.L_x_46:
[----:B------:R-:W-:Y:S05]  /*0590*/  BSYNC.RECONVERGENT B0 ;  /* 0x0000000000007941 */ /* 0x000fea0003800200 */
.L_x_45:
        /* <DEDUP_REMOVED lines=21> */
.L_x_63:
        /* <DEDUP_REMOVED lines=13> */
[----:B------:R-:W-:Y:S05]  /*07c0*/  CALL.REL.NOINC `($__internal_1_$__cuda_sm3x_div_rn_noftz_f32_slowpath) ;  /* 0x0000000800047944 */ /* 0x000fea0003c00000 */
[----:B------:R-:W-:-:S07]  /*07d0*/  MOV R8, R2 ;  /* 0x0000000200087202 */ /* 0x000fce0000000f00 */
.L_x_49:
[----:B------:R-:W-:Y:S05]  /*07e0*/  BSYNC.RECONVERGENT B0 ;  /* 0x0000000000007941 */ /* 0x000fea0003800200 */
.L_x_48:
        /* <DEDUP_REMOVED lines=11> */
[----:B------:R-:W-:Y:S05]  /*08a0*/  CALL.REL.NOINC `($__internal_1_$__cuda_sm3x_div_rn_noftz_f32_slowpath) ;  /* 0x0000000400cc7944 */ /* 0x000fea0003c00000 */
[----:B------:R-:W-:-:S07]  /*08b0*/  MOV R9, R2 ;  /* 0x0000000200097202 */ /* 0x000fce0000000f00 */
.L_x_51:
[----:B------:R-:W-:Y:S05]  /*08c0*/  BSYNC.RECONVERGENT B0 ;  /* 0x0000000000007941 */ /* 0x000fea0003800200 */
.L_x_50:
[----:B------:R-:W0:Y:S01]  /*08d0*/  S2UR UR5, SR_CgaCtaId ;  /* 0x00000000000579c3 */ /* 0x000e220000008800 */
[----:B------:R-:W-:Y:S01]  /*08e0*/  UMOV UR4, 0x400 ;  /* 0x0000040000047882 */ /* 0x000fe20000000000 */
[----:B------:R-:W-:Y:S01]  /*08f0*/  FFMA R9, -R8, R8, R9 ;  /* 0x0000000808097223 */ /* 0x000fe20000000109 */
[----:B0-----:R-:W-:-:S09]  /*0900*/  ULEA UR4, UR5, UR4, 0x18 ;  /* 0x0000000405047291 */ /* 0x001fd2000f8ec0ff */
[----:B------:R1:W-:Y:S03]  /*0910*/  STS.64 [UR4], R8 ;  /* 0x00000008ff007988 */ /* 0x0003e60008000a04 */
.L_x_44:
        /* <DEDUP_REMOVED lines=15> */
[----:B------:R-:W3:Y:S04]  /*0a10*/  LDC.64 R12, c[0x0][0x398] ;  /* 0x0000e600ff0c7b82 */ /* 0x000ee80000000a00 */
[----:B------:R-:W-:-:S04]  /*0a20*/  @!P0 FMUL R14, R14, 16777216 ;  /* 0x4b8000000e0e8820 */ /* 0x000fc80000400000 */
[----:B------:R-:W4:Y:S02]  /*0a30*/  MUFU.RSQ R3, R14 ;  /* 0x0000000e00037308 */ /* 0x000f240000001400 */
[----:B-12-4-:R-:W-:-:S07]  /*0a40*/  @!P0 FMUL R3, R3, 4096 ;  /* 0x4580000003038820 */ /* 0x016fce0000400000 */
.L_x_52:
[----:B-1----:R-:W-:-:S04]  /*0a50*/  IMAD.WIDE R14, R11, 0x4, R6 ;  /* 0x000000040b0e7825 */ /* 0x002fc800078e0206 */
[C---:B------:R-:W-:Y:S02]  /*0a60*/  IMAD.WIDE R16, R11.reuse, 0x4, R4 ;  /* 0x000000040b107825 */ /* 0x040fe400078e0204 */
[----:B------:R-:W2:Y:S04]  /*0a70*/  LDG.E.CONSTANT R14, desc[UR8][R14.64] ;  /* 0x000000080e0e7981 */ /* 0x000ea8000c1e9900 */
[----:B------:R-:W2:Y:S01]  /*0a80*/  LDG.E.CONSTANT R17, desc[UR8][R16.64] ;  /* 0x0000000810117981 */ /* 0x000ea2000c1e9900 */
[----:B0-----:R-:W-:-:S04]  /*0a90*/  IMAD.WIDE R18, R11, 0x4, R8 ;  /* 0x000000040b127825 */ /* 0x001fc800078e0208 */
[C---:B---3--:R-:W-:Y:S02]  /*0aa0*/  IMAD.WIDE R20, R11.reuse, 0x4, R12 ;  /* 0x000000040b147825 */ /* 0x048fe400078e020c */
[----:B------:R-:W3:Y:S04]  /*0ab0*/  LDG.E.CONSTANT R19, desc[UR8][R18.64] ;  /* 0x0000000812137981 */ /* 0x000ee8000c1e9900 */
[----:B------:R-:W3:Y:S01]  /*0ac0*/  LDG.E.CONSTANT R21, desc[UR8][R20.64] ;  /* 0x0000000814157981 */ /* 0x000ee2000c1e9900 */
[----:B------:R-:W-:Y:S02]  /*0ad0*/  SHF.R.S32.HI R25, RZ, 0x1f, R11 ;  /* 0x0000001fff197819 */ /* 0x000fe4000001140b */
[----:B------:R-:W-:Y:S01]  /*0ae0*/  IADD3 R24, P0, PT, R10, R11, RZ ;  /* 0x0000000b0a187210 */ /* 0x000fe20007f1e0ff */
[----:B------:R-:W-:-:S03]  /*0af0*/  VIADD R11, R11, UR4 ;  /* 0x000000040b0b7c36 */ /* 0x000fc60008000000 */
[----:B------:R-:W-:Y:S01]  /*0b00*/  LEA.HI.X.SX32 R25, R10, R25, 0x1, P0 ;  /* 0x000000190a197211 */ /* 0x000fe200000f0eff */
[----:B--2---:R-:W-:Y:S01]  /*0b10*/  FADD R23, R14, R17 ;  /* 0x000000110e177221 */ /* 0x004fe20000000000 */
[----:B------:R-:W-:-:S03]  /*0b20*/  LEA R14, P0, R24, UR6, 0x2 ;  /* 0x00000006180e7c11 */ /* 0x000fc6000f8010ff */
[----:B------:R-:W-:Y:S01]  /*0b30*/  FADD R22, R23, -R2 ;  /* 0x8000000217167221 */ /* 0x000fe20000000000 */
[----:B------:R-:W-:Y:S02]  /*0b40*/  LEA.HI.X R15, R24, UR7, R25, 0x2, P0 ;  /* 0x00000007180f7c11 */ /* 0x000fe400080f1419 */
[----:B------:R-:W-:Y:S01]  /*0b50*/  ISETP.GE.AND P0, PT, R11, R0, PT ;  /* 0x000000000b00720c */ /* 0x000fe20003f06270 */
[----:B------:R-:W-:-:S04]  /*0b60*/  FMUL R22, R3, R22 ;  /* 0x0000001603167220 */ /* 0x000fc80000400000 */
[----:B---3--:R-:W-:-:S05]  /*0b70*/  FFMA R17, R22, R19, R21 ;  /* 0x0000001316117223 */ /* 0x008fca0000000015 */
[----:B------:R1:W-:Y:S03]  /*0b80*/  STG.E desc[UR8][R14.64], R17 ;  /* 0x000000110e007986 */ /* 0x0003e6000c101908 */
[----:B------:R-:W-:Y:S05]  /*0b90*/  @!P0 BRA `(.L_x_52) ;  /* 0xfffffffc00ac8947 */ /* 0x000fea000383ffff */
[----:B------:R-:W-:Y:S05]  /*0ba0*/  EXIT ;  /* 0x000000000000794d */ /* 0x000fea0003800000 */
.L_x_47:
[----:B------:R-:W-:Y:S01]  /*0bb0*/  HFMA2 R3, -RZ, RZ, 0, 1.847743988037109375e-06 ;  /* 0x0000001fff037431 */ /* 0x000fe200000001ff */
[----:B0-----:R-:W-:Y:S01]  /*0bc0*/  MOV R22, R2 ;  /* 0x0000000200167202 */ /* 0x001fe20000000f00 */
[----:B------:R-:W-:Y:S02]  /*0bd0*/  IMAD.MOV.U32 R0, RZ, RZ, 0x10 ;  /* 0x00000010ff007424 */ /* 0x000fe400078e00ff */
[----:B------:R-:W-:-:S07]  /*0be0*/  IMAD.MOV.U32 R9, RZ, RZ, -0x1 ;  /* 0xffffffffff097424 */ /* 0x000fce00078e00ff */
[----:B-1----:R-:W-:Y:S05]  /*0bf0*/  WARPSYNC.COLLECTIVE R9, `(.L_x_53) ;  /* 0x0000000009087348 */ /* 0x002fea0003c00000 */
[----:B------:R0:W2:Y:S02]  /*0c00*/  SHFL.DOWN P0, R20, R22, R0, R3 ;  /* 0x0800000016147389 */ /* 0x0000a40000000003 */
[----:B012---:R-:W-:Y:S05]  /*0c10*/  ENDCOLLECTIVE ;  /* 0x000000000000791b */ /* 0x007fea0003800000 */
.L_x_53:
[----:B------:R-:W-:Y:S01]  /*0c20*/  IMAD.MOV.U32 R22, RZ, RZ, R12 ;  /* 0x000000ffff167224 */ /* 0x000fe200078e000c */
[----:B------:R-:W-:-:S07]  /*0c30*/  MOV R13, R20 ;  /* 0x00000014000d7202 */ /* 0x000fce0000000f00 */
[----:B------:R-:W-:Y:S05]  /*0c40*/  WARPSYNC.COLLECTIVE R9, `(.L_x_54) ;  /* 0x0000000009087348 */ /* 0x000fea0003c00000 */
[----:B------:R0:W1:Y:S02]  /*0c50*/  SHFL.DOWN P0, R20, R22, R0, R3 ;  /* 0x0800000016147389 */ /* 0x0000640000000003 */
[----:B01----:R-:W-:Y:S05]  /*0c60*/  ENDCOLLECTIVE ;  /* 0x000000000000791b */ /* 0x003fea0003800000 */
.L_x_54:
[----:B------:R-:W-:Y:S01]  /*0c70*/  FADD R13, R13, R2 ;  /* 0x000000020d0d7221 */ /* 0x000fe20000000000 */
[----:B------:R-:W-:-:S03]  /*0c80*/  HFMA2 R0, -RZ, RZ, 0, 4.76837158203125e-07 ;  /* 0x00000008ff007431 */ /* 0x000fc600000001ff */
[----:B------:R-:W-:Y:S01]  /*0c90*/  IMAD.MOV.U32 R22, RZ, RZ, R13 ;  /* 0x000000ffff167224 */ /* 0x000fe200078e000d */
[----:B------:R-:W-:-:S07]  /*0ca0*/  MOV R15, R20 ;  /* 0x00000014000f7202 */ /* 0x000fce0000000f00 */
[----:B------:R-:W-:Y:S05]  /*0cb0*/  WARPSYNC.COLLECTIVE R9, `(.L_x_55) ;  /* 0x0000000009087348 */ /* 0x000fea0003c00000 */
[----:B------:R0:W1:Y:S02]  /*0cc0*/  SHFL.DOWN P0, R20, R22, R0, R3 ;  /* 0x0800000016147389 */ /* 0x0000640000000003 */
[----:B01----:R-:W-:Y:S05]  /*0cd0*/  ENDCOLLECTIVE ;  /* 0x000000000000791b */ /* 0x003fea0003800000 */
.L_x_55:
[----:B------:R-:W-:-:S05]  /*0ce0*/  FADD R15, R15, R12 ;  /* 0x0000000c0f0f7221 */ /* 0x000fca0000000000 */
[----:B------:R-:W-:Y:S01]  /*0cf0*/  MOV R22, R15 ;  /* 0x0000000f00167202 */ /* 0x000fe20000000f00 */
[----:B------:R-:W-:-:S07]  /*0d00*/  IMAD.MOV.U32 R14, RZ, RZ, R20 ;  /* 0x000000ffff0e7224 */ /* 0x000fce00078e0014 */
[----:B------:R-:W-:Y:S05]  /*0d10*/  WARPSYNC.COLLECTIVE R9, `(.L_x_56) ;  /* 0x0000000009087348 */ /* 0x000fea0003c00000 */
[----:B------:R0:W1:Y:S02]  /*0d20*/  SHFL.DOWN P0, R20, R22, R0, R3 ;  /* 0x0800000016147389 */ /* 0x0000640000000003 */
[----:B01----:R-:W-:Y:S05]  /*0d30*/  ENDCOLLECTIVE ;  /* 0x000000000000791b */ /* 0x003fea0003800000 */
.L_x_56:
[----:B------:R-:W-:-:S05]  /*0d40*/  FADD R14, R13, R14 ;  /* 0x0000000e0d0e7221 */ /* 0x000fca0000000000 */
[----:B------:R-:W-:Y:S01]  /*0d50*/  MOV R22, R14 ;  /* 0x0000000e00167202 */ /* 0x000fe20000000f00 */
[----:B------:R-:W-:Y:S02]  /*0d60*/  IMAD.MOV.U32 R0, RZ, RZ, 0x4 ;  /* 0x00000004ff007424 */ /* 0x000fe400078e00ff */
[----:B------:R-:W-:-:S07]  /*0d70*/  IMAD.MOV.U32 R16, RZ, RZ, R20 ;  /* 0x000000ffff107224 */ /* 0x000fce00078e0014 */
[----:B------:R-:W-:Y:S05]  /*0d80*/  WARPSYNC.COLLECTIVE R9, `(.L_x_57) ;  /* 0x0000000009087348 */ /* 0x000fea0003c00000 */
[----:B------:R0:W1:Y:S02]  /*0d90*/  SHFL.DOWN P0, R20, R22, R0, R3 ;  /* 0x0800000016147389 */ /* 0x0000640000000003 */
[----:B01----:R-:W-:Y:S05]  /*0da0*/  ENDCOLLECTIVE ;  /* 0x000000000000791b */ /* 0x003fea0003800000 */
.L_x_57:
[----:B------:R-:W-:-:S04]  /*0db0*/  FADD R16, R15, R16 ;  /* 0x000000100f107221 */ /* 0x000fc80000000000 */
[----:B------:R-:W-:Y:S01]  /*0dc0*/  IMAD.MOV.U32 R22, RZ, RZ, R16 ;  /* 0x000000ffff167224 */ /* 0x000fe200078e0010 */
[----:B------:R-:W-:-:S07]  /*0dd0*/  MOV R17, R20 ;  /* 0x0000001400117202 */ /* 0x000fce0000000f00 */
[----:B------:R-:W-:Y:S05]  /*0de0*/  WARPSYNC.COLLECTIVE R9, `(.L_x_58) ;  /* 0x0000000009087348 */ /* 0x000fea0003c00000 */
[----:B------:R0:W1:Y:S02]  /*0df0*/  SHFL.DOWN P0, R20, R22, R0, R3 ;  /* 0x0800000016147389 */ /* 0x0000640000000003 */
[----:B01----:R-:W-:Y:S05]  /*0e00*/  ENDCOLLECTIVE ;  /* 0x000000000000791b */ /* 0x003fea0003800000 */
.L_x_58:
[----:B------:R-:W-:Y:S01]  /*0e10*/  FADD R17, R14, R17 ;  /* 0x000000110e117221 */ /* 0x000fe20000000000 */
[----:B------:R-:W-:-:S03]  /*0e20*/  HFMA2 R0, -RZ, RZ, 0, 1.1920928955078125e-07 ;  /* 0x00000002ff007431 */ /* 0x000fc600000001ff */
[----:B------:R-:W-:Y:S01]  /*0e30*/  IMAD.MOV.U32 R22, RZ, RZ, R17 ;  /* 0x000000ffff167224 */ /* 0x000fe200078e0011 */
[----:B------:R-:W-:-:S07]  /*0e40*/  MOV R19, R20 ;  /* 0x0000001400137202 */ /* 0x000fce0000000f00 */
[----:B------:R-:W-:Y:S05]  /*0e50*/  WARPSYNC.COLLECTIVE R9, `(.L_x_59) ;  /* 0x0000000009087348 */ /* 0x000fea0003c00000 */
[----:B------:R0:W1:Y:S02]  /*0e60*/  SHFL.DOWN P0, R20, R22, R0, R3 ;  /* 0x0800000016147389 */ /* 0x0000640000000003 */
[----:B01----:R-:W-:Y:S05]  /*0e70*/  ENDCOLLECTIVE ;  /* 0x000000000000791b */ /* 0x003fea0003800000 */
.L_x_59:
[----:B------:R-:W-:-:S05]  /*0e80*/  FADD R19, R16, R19 ;  /* 0x0000001310137221 */ /* 0x000fca0000000000 */
[----:B------:R-:W-:Y:S01]  /*0e90*/  MOV R22, R19 ;  /* 0x0000001300167202 */ /* 0x000fe20000000f00 */
[----:B------:R-:W-:-:S07]  /*0ea0*/  IMAD.MOV.U32 R2, RZ, RZ, R20 ;  /* 0x000000ffff027224 */ /* 0x000fce00078e0014 */
[----:B------:R-:W-:Y:S05]  /*0eb0*/  WARPSYNC.COLLECTIVE R9, `(.L_x_60) ;  /* 0x0000000009087348 */ /* 0x000fea0003c00000 */
[----:B------:R0:W1:Y:S02]  /*0ec0*/  SHFL.DOWN P0, R20, R22, R0, R3 ;  /* 0x0800000016147389 */ /* 0x0000640000000003 */
[----:B01----:R-:W-:Y:S05]  /*0ed0*/  ENDCOLLECTIVE ;  /* 0x000000000000791b */ /* 0x003fea0003800000 */
.L_x_60:
[----:B------:R-:W-:-:S05]  /*0ee0*/  FADD R12, R17, R2 ;  /* 0x00000002110c7221 */ /* 0x000fca0000000000 */
[----:B------:R-:W-:Y:S01]  /*0ef0*/  MOV R22, R12 ;  /* 0x0000000c00167202 */ /* 0x000fe20000000f00 */
[----:B------:R-:W-:Y:S02]  /*0f00*/  IMAD.MOV.U32 R0, RZ, RZ, 0x1 ;  /* 0x00000001ff007424 */ /* 0x000fe400078e00ff */
[----:B------:R-:W-:-:S07]  /*0f10*/  IMAD.MOV.U32 R18, RZ, RZ, R20 ;  /* 0x000000ffff127224 */ /* 0x000fce00078e0014 */
[----:B------:R-:W-:Y:S05]  /*0f20*/  WARPSYNC.COLLECTIVE R9, `(.L_x_61) ;  /* 0x0000000009087348 */ /* 0x000fea0003c00000 */
[----:B------:R0:W1:Y:S02]  /*0f30*/  SHFL.DOWN P0, R20, R22, R0, R3 ;  /* 0x0800000016147389 */ /* 0x0000640000000003 */
[----:B01----:R-:W-:Y:S05]  /*0f40*/  ENDCOLLECTIVE ;  /* 0x000000000000791b */ /* 0x003fea0003800000 */
.L_x_61:
[----:B------:R-:W-:-:S04]  /*0f50*/  FADD R18, R19, R18 ;  /* 0x0000001213127221 */ /* 0x000fc80000000000 */
[----:B------:R-:W-:Y:S01]  /*0f60*/  IMAD.MOV.U32 R22, RZ, RZ, R18 ;  /* 0x000000ffff167224 */ /* 0x000fe200078e0012 */
[----:B------:R-:W-:-:S07]  /*0f70*/  MOV R13, R20 ;  /* 0x00000014000d7202 */ /* 0x000fce0000000f00 */
[----:B------:R-:W-:Y:S05]  /*0f80*/  WARPSYNC.COLLECTIVE R9, `(.L_x_62) ;  /* 0x0000000009087348 */ /* 0x000fea0003c00000 */
[----:B------:R0:W1:Y:S02]  /*0f90*/  SHFL.DOWN P0, R20, R22, R0, R3 ;  /* 0x0800000016147389 */ /* 0x0000640000000003 */
[----:B01----:R-:W-:Y:S05]  /*0fa0*/  ENDCOLLECTIVE ;  /* 0x000000000000791b */ /* 0x003fea0003800000 */
.L_x_62:
[----:B------:R-:W-:Y:S01]  /*0fb0*/  FADD R2, R12, R13 ;  /* 0x0000000d0c027221 */ /* 0x000fe20000000000 */
[----:B------:R-:W-:Y:S01]  /*0fc0*/  MOV R15, R20 ;  /* 0x00000014000f7202 */ /* 0x000fe20000000f00 */
[----:B------:R-:W-:Y:S06]  /*0fd0*/  BRA `(.L_x_63) ;  /* 0xfffffff400c47947 */ /* 0x000fec000383ffff */
        .weak           $__internal_1_$__cuda_sm3x_div_rn_noftz_f32_slowpath
        .type           $__internal_1_$__cuda_sm3x_div_rn_noftz_f32_slowpath,@function
        .size           $__internal_1_$__cuda_sm3x_div_rn_noftz_f32_slowpath,(.L_x_98 - $__internal_1_$__cuda_sm3x_div_rn_noftz_f32_slowpath)
$__internal_1_$__cuda_sm3x_div_rn_noftz_f32_slowpath:
        /* <DEDUP_REMOVED lines=35> */
.L_x_65:
        /* <DEDUP_REMOVED lines=17> */
[----:B------:R-:W-:-:S04]  /*1320*/  LOP3.LUT R13, R13, 0xff, RZ, 0xc0, !PT ;  /* 0x000000ff0d0d7812 */ /* 0x000fc800078ec0ff */
[----:B------:R-:W-:-:S05]  /*1330*/  IADD3 R19, PT, PT, R13, R14, RZ ;  /* 0x0000000e0d137210 */ /* 0x000fca0007ffe0ff */
[----:B------:R-:W-:-:S05]  /*1340*/  VIADD R9, R19, 0xffffffff ;  /* 0xffffffff13097836 */ /* 0x000fca0000000000 */
        /* <DEDUP_REMOVED lines=9> */
[-CC-:B------:R-:W-:Y:S01]  /*13e0*/  FFMA.RZ R9, R15, R17.reuse, R18.reuse ;  /* 0x000000110f097223 */ /* 0x180fe2000000c012 */
[----:B------:R-:W-:Y:S01]  /*13f0*/  IADD3 R16, PT, PT, R19, 0x20, RZ ;  /* 0x0000002013107810 */ /* 0x000fe20007ffe0ff */
[-CC-:B------:R-:W-:Y:S01]  /*1400*/  FFMA.RM R14, R15, R17.reuse, R18.reuse ;  /* 0x000000110f0e7223 */ /* 0x180fe20000004012 */
[----:B------:R-:W-:Y:S02]  /*1410*/  ISETP.NE.AND P2, PT, R19, RZ, PT ;  /* 0x000000ff1300720c */ /* 0x000fe40003f45270 */
[----:B------:R-:W-:Y:S01]  /*1420*/  LOP3.LUT R13, R9, 0x7fffff, RZ, 0xc0, !PT ;  /* 0x007fffff090d7812 */ /* 0x000fe200078ec0ff */
[----:B------:R-:W-:Y:S01]  /*1430*/  FFMA.RP R9, R15, R17, R18 ;  /* 0x000000110f097223 */ /* 0x000fe20000008012 */
[----:B------:R-:W-:Y:S02]  /*1440*/  ISETP.NE.AND P1, PT, R19, RZ, PT ;  /* 0x000000ff1300720c */ /* 0x000fe40003f25270 */
[----:B------:R-:W-:Y:S02]  /*1450*/  LOP3.LUT R13, R13, 0x800000, RZ, 0xfc, !PT ;  /* 0x008000000d0d7812 */ /* 0x000fe400078efcff */
[----:B------:R-:W-:-:S02]  /*1460*/  IADD3 R15, PT, PT, -R19, RZ, RZ ;  /* 0x000000ff130f7210 */ /* 0x000fc40007ffe1ff */
[----:B------:R-:W-:Y:S02]  /*1470*/  SHF.L.U32 R16, R13, R16, RZ ;  /* 0x000000100d107219 */ /* 0x000fe400000006ff */
[----:B------:R-:W-:Y:S02]  /*1480*/  FSETP.NEU.FTZ.AND P0, PT, R9, R14, PT ;  /* 0x0000000e0900720b */ /* 0x000fe40003f1d000 */
        /* <DEDUP_REMOVED lines=11> */
.L_x_72:
[----:B------:R-:W-:-:S04]  /*1540*/  LOP3.LUT R2, R2, 0x80000000, RZ, 0xc0, !PT ;  /* 0x8000000002027812 */ /* 0x000fc800078ec0ff */
[----:B------:R-:W-:Y:S01]  /*1550*/  LOP3.LUT R2, R2, 0x7f800000, RZ, 0xfc, !PT ;  /* 0x7f80000002027812 */ /* 0x000fe200078efcff */
[----:B------:R-:W-:Y:S06]  /*1560*/  BRA `(.L_x_73) ;  /* 0x0000000000047947 */ /* 0x000fec0003800000 */
.L_x_71:
[----:B------:R-:W-:-:S07]  /*1570*/  LEA R2, R14, R2, 0x17 ;  /* 0x000000020e027211 */ /* 0x000fce00078eb8ff */
.L_x_73:
[----:B------:R-:W-:Y:S05]  /*1580*/  BSYNC.RECONVERGENT B2 ;  /* 0x0000000000027941 */ /* 0x000fea0003800200 */
.L_x_70:
[----:B------:R-:W-:Y:S05]  /*1590*/  BRA `(.L_x_74) ;  /* 0x0000000000207947 */ /* 0x000fea0003800000 */
.L_x_69:
[----:B------:R-:W-:-:S04]  /*15a0*/  LOP3.LUT R2, R15, 0x80000000, R2, 0x48, !PT ;  /* 0x800000000f027812 */ /* 0x000fc800078e4802 */
[----:B------:R-:W-:Y:S01]  /*15b0*/  LOP3.LUT R2, R2, 0x7f800000, RZ, 0xfc, !PT ;  /* 0x7f80000002027812 */ /* 0x000fe200078efcff */
[----:B------:R-:W-:Y:S06]  /*15c0*/  BRA `(.L_x_74) ;  /* 0x0000000000147947 */ /* 0x000fec0003800000 */
.L_x_68:
[----:B------:R-:W-:Y:S01]  /*15d0*/  LOP3.LUT R2, R15, 0x80000000, R2, 0x48, !PT ;  /* 0x800000000f027812 */ /* 0x000fe200078e4802 */
[----:B------:R-:W-:Y:S06]  /*15e0*/  BRA `(.L_x_74) ;  /* 0x00000000000c7947 */ /* 0x000fec0003800000 */
.L_x_67:
[----:B------:R-:W0:Y:S01]  /*15f0*/  MUFU.RSQ R2, -QNAN ;  /* 0xffc0000000027908 */ /* 0x000e220000001400 */
[----:B------:R-:W-:Y:S05]  /*1600*/  BRA `(.L_x_74) ;  /* 0x0000000000047947 */ /* 0x000fea0003800000 */
.L_x_66:
[----:B------:R-:W-:-:S07]  /*1610*/  FADD.FTZ R2, R2, R3 ;  /* 0x0000000302027221 */ /* 0x000fce0000010000 */
.L_x_74:
[----:B------:R-:W-:Y:S05]  /*1620*/  BSYNC.RECONVERGENT B1 ;  /* 0x0000000000017941 */ /* 0x000fea0003800200 */
.L_x_64:
[----:B------:R-:W-:-:S04]  /*1630*/  HFMA2 R13, -RZ, RZ, 0, 0 ;  /* 0x00000000ff0d7431 */ /* 0x000fc800000001ff */
[----:B0-----:R-:W-:Y:S05]  /*1640*/  RET.REL.NODEC R12 `(_Z26fused_add_layernorm_kernelPKfS0_S0_S0_Pfiif) ;  /* 0xffffffe80c6c7950 */ /* 0x001fea0003c3ffff */
.L_x_75:
        /* <DEDUP_REMOVED lines=11> */
.L_x_98:


//--------------------- .text._Z21fused_add_gelu_kernelPKfS0_Pfm --------------------------
	.section	.text._Z21fused_add_gelu_kernelPKfS0_Pfm,"ax",@progbits
	.align	128
        .global         _Z21fused_add_gelu_kernelPKfS0_Pfm
        .type           _Z21fused_add_gelu_kernelPKfS0_Pfm,@function
        .size           _Z21fused_add_gelu_kernelPKfS0_Pfm,(.L_x_105 - _Z21fused_add_gelu_kernelPKfS0_Pfm)
        .other          _Z21fused_add_gelu_kernelPKfS0_Pfm,@"STO_CUDA_ENTRY STV_DEFAULT"
_Z21fused_add_gelu_kernelPKfS0_Pfm:
.text._Z21fused_add_gelu_kernelPKfS0_Pfm:
[----:B------:R-:W-:Y:S01]  /*0000*/  LDC R1, c[0x0][0x37c] ;  /* 0x0000df00ff017b82 */ /* 0x000fe20000000800 */
[----:B------:R-:W0:Y:S07]  /*0010*/  S2R R3, SR_TID.X ;  /* 0x0000000000037919 */ /* 0x000e2e0000002100 */
[----:B------:R-:W0:Y:S01]  /*0020*/  S2UR UR4, SR_CTAID.X ;  /* 0x00000000000479c3 */ /* 0x000e220000002500 */
[----:B------:R-:W1:Y:S07]  /*0030*/  LDCU.64 UR6, c[0x0][0x398] ;  /* 0x00007300ff0677ac */ /* 0x000e6e0008000a00 */
[----:B------:R-:W0:Y:S02]  /*0040*/  LDC R2, c[0x0][0x360] ;  /* 0x0000d800ff027b82 */ /* 0x000e240000000800 */
[----:B0-----:R-:W-:-:S05]  /*0050*/  IMAD R2, R2, UR4, R3 ;  /* 0x0000000402027c24 */ /* 0x001fca000f8e0203 */
[----:B-1----:R-:W-:-:S04]  /*0060*/  ISETP.GE.U32.AND P0, PT, R2, UR6, PT ;  /* 0x0000000602007c0c */ /* 0x002fc8000bf06070 */
[----:B------:R-:W-:-:S13]  /*0070*/  ISETP.GE.U32.AND.EX P0, PT, RZ, UR7, PT, P0 ;  /* 0x00000007ff007c0c */ /* 0x000fda000bf06100 */
[----:B------:R-:W-:Y:S05]  /*0080*/  @P0 EXIT ;  /* 0x000000000000094d */ /* 0x000fea0003800000 */
[----:B------:R-:W0:Y:S01]  /*0090*/  LDCU.128 UR8, c[0x0][0x380] ;  /* 0x00007000ff0877ac */ /* 0x000e220008000c00 */
[----:B------:R-:W-:Y:S02]  /*00a0*/  SHF.L.U32 R10, R2, 0x2, RZ ;  /* 0x00000002020a7819 */ /* 0x000fe400000006ff */
[----:B------:R-:W-:Y:S01]  /*00b0*/  SHF.R.U32.HI R2, RZ, 0x1e, R2 ;  /* 0x0000001eff027819 */ /* 0x000fe20000011602 */
[----:B------:R-:W1:Y:S01]  /*00c0*/  LDCU.64 UR4, c[0x0][0x358] ;  /* 0x00006b00ff0477ac */ /* 0x000e620008000a00 */
[----:B------:R-:W2:Y:S01]  /*00d0*/  LDCU.64 UR6, c[0x0][0x390] ;  /* 0x00007200ff0677ac */ /* 0x000ea20008000a00 */
[C---:B0-----:R-:W-:Y:S02]  /*00e0*/  IADD3 R6, P1, PT, R10.reuse, UR10, RZ ;  /* 0x0000000a0a067c10 */ /* 0x041fe4000ff3e0ff */
[----:B------:R-:W-:Y:S02]  /*00f0*/  IADD3 R4, P0, PT, R10, UR8, RZ ;  /* 0x000000080a047c10 */ /* 0x000fe4000ff1e0ff */
[----:B------:R-:W-:-:S02]  /*0100*/  IADD3.X R7, PT, PT, R2, UR11, RZ, P1, !PT ;  /* 0x0000000b02077c10 */ /* 0x000fc40008ffe4ff */
[----:B------:R-:W-:-:S04]  /*0110*/  IADD3.X R5, PT, PT, R2, UR9, RZ, P0, !PT ;  /* 0x0000000902057c10 */ /* 0x000fc800087fe4ff */
[----:B-1----:R0:W3:Y:S04]  /*0120*/  LDG.E.CONSTANT R7, desc[UR4][R6.64] ;  /* 0x0000000406077981 */ /* 0x0020e8000c1e9900 */
[----:B------:R-:W3:Y:S01]  /*0130*/  LDG.E.CONSTANT R4, desc[UR4][R4.64] ;  /* 0x0000000404047981 */ /* 0x000ee2000c1e9900 */
[----:B0-----:R-:W-:Y:S01]  /*0140*/  MOV R6, 0x3c80f082 ;  /* 0x3c80f08200067802 */ /* 0x001fe20000000f00 */
[----:B---3--:R-:W-:-:S04]  /*0150*/  FADD R3, R4, R7 ;  /* 0x0000000704037221 */ /* 0x008fc80000000000 */
[----:B------:R-:W-:-:S04]  /*0160*/  FMUL R0, R3, R3 ;  /* 0x0000000303007220 */ /* 0x000fc80000400000 */
[----:B------:R-:W-:-:S04]  /*0170*/  FMUL R0, R3, R0 ;  /* 0x0000000003007220 */ /* 0x000fc80000400000 */
[----:B------:R-:W-:-:S04]  /*0180*/  FFMA R0, R0, 0.044714998453855514526, R3 ;  /* 0x3d37271300007823 */ /* 0x000fc80000000003 */
[----:B------:R-:W-:-:S04]  /*0190*/  FMUL R8, R0, 0.79788458347320556641 ;  /* 0x3f4c422a00087820 */ /* 0x000fc80000400000 */
[----:B------:R-:W-:-:S06]  /*01a0*/  FMUL R0, |R8|, 2.8853900432586669922 ;  /* 0x4038aa3b08007820 */ /* 0x000fcc0000400200 */
[----:B------:R-:W0:Y:S01]  /*01b0*/  MUFU.EX2 R0, R0 ;  /* 0x0000000000007308 */ /* 0x000e220000000800 */
[----:B------:R-:W-:Y:S02]  /*01c0*/  HFMA2 R4, -RZ, RZ, 1.875, 0 ;  /* 0x3f800000ff047431 */ /* 0x000fe400000001ff */
[----:B------:R-:W-:Y:S01]  /*01d0*/  FMUL R7, R8, R8 ;  /* 0x0000000808077220 */ /* 0x000fe20000400000 */
[----:B0-----:R-:W-:-:S06]  /*01e0*/  FADD R9, R0, 1 ;  /* 0x3f80000000097421 */ /* 0x001fcc0000000000 */
[----:B------:R-:W0:Y:S01]  /*01f0*/  MUFU.RCP R9, R9 ;  /* 0x0000000900097308 */ /* 0x000e220000001000 */
[----:B------:R-:W-:Y:S01]  /*0200*/  FFMA R6, R7, R6, -0.052303962409496307373 ;  /* 0xbd563cae07067423 */ /* 0x000fe20000000006 */
[----:B------:R-:W-:-:S03]  /*0210*/  FSETP.GE.AND P1, PT, |R8|, 0.60000002384185791016, PT ;  /* 0x3f19999a0800780b */ /* 0x000fc60003f26200 */
[----:B------:R-:W-:Y:S01]  /*0220*/  FFMA R0, R7, R6, 0.1331529766321182251 ;  /* 0x3e08594107007423 */ /* 0x000fe20000000006 */
[----:B------:R-:W-:-:S03]  /*0230*/  FSETP.GE.AND P0, PT, |R8|, 9.010913848876953125, PT ;  /* 0x41102cb40800780b */ /* 0x000fc60003f06200 */
[----:B------:R-:W-:Y:S01]  /*0240*/  FFMA R0, R7, R0, -0.33332768082618713379 ;  /* 0xbeaaa9ed07007423 */ /* 0x000fe20000000000 */
[----:B0-----:R-:W-:-:S03]  /*0250*/  FFMA R4, R9, -2, R4 ;  /* 0xc000000009047823 */ /* 0x001fc60000000004 */
[----:B------:R-:W-:Y:S02]  /*0260*/  FFMA R7, R7, R0, RZ ;  /* 0x0000000007077223 */ /* 0x000fe400000000ff */
[----:B------:R-:W-:-:S04]  /*0270*/  FSEL R5, R4, 1, !P0 ;  /* 0x3f80000004057808 */ /* 0x000fc80004000000 */
[--C-:B------:R-:W-:Y:S01]  /*0280*/  LOP3.LUT R5, R5, 0x80000000, R8.reuse, 0xb8, !PT ;  /* 0x8000000005057812 */ /* 0x100fe200078eb808 */
[----:B------:R-:W-:Y:S01]  /*0290*/  @!P1 FFMA R5, R8, R7, R8 ;  /* 0x0000000708059223 */ /* 0x000fe20000000008 */
[----:B--2---:R-:W-:Y:S01]  /*02a0*/  IADD3 R4, P0, PT, R10, UR6, RZ ;  /* 0x000000060a047c10 */ /* 0x004fe2000ff1e0ff */
[----:B------:R-:W-:Y:S02]  /*02b0*/  FMUL R3, R3, 0.5 ;  /* 0x3f00000003037820 */ /* 0x000fe40000400000 */
[----:B------:R-:W-:Y:S01]  /*02c0*/  FADD R0, R5, 1 ;  /* 0x3f80000005007421 */ /* 0x000fe20000000000 */
[----:B------:R-:W-:-:S03]  /*02d0*/  IADD3.X R5, PT, PT, R2, UR7, RZ, P0, !PT ;  /* 0x0000000702057c10 */ /* 0x000fc600087fe4ff */
[----:B------:R-:W-:-:S05]  /*02e0*/  FMUL R3, R3, R0 ;  /* 0x0000000003037220 */ /* 0x000fca0000400000 */
[----:B------:R-:W-:Y:S01]  /*02f0*/  STG.E desc[UR4][R4.64], R3 ;  /* 0x0000000304007986 */ /* 0x000fe2000c101904 */
[----:B------:R-:W-:Y:S05]  /*0300*/  EXIT ;  /* 0x000000000000794d */ /* 0x000fea0003800000 */
.L_x_76:
        /* <DEDUP_REMOVED lines=15> */
.L_x_105:


//--------------------- .text._Z21fused_add_relu_kernelPKfS0_Pfm --------------------------
	.section	.text._Z21fused_add_relu_kernelPKfS0_Pfm,"ax",@progbits
	.align	128
        .global         _Z21fused_add_relu_kernelPKfS0_Pfm
        .type           _Z21fused_add_relu_kernelPKfS0_Pfm,@function
        .size           _Z21fused_add_relu_kernelPKfS0_Pfm,(.L_x_106 - _Z21fused_add_relu_kernelPKfS0_Pfm)
        .other          _Z21fused_add_relu_kernelPKfS0_Pfm,@"STO_CUDA_ENTRY STV_DEFAULT"
_Z21fused_add_relu_kernelPKfS0_Pfm:
.text._Z21fused_add_relu_kernelPKfS0_Pfm:
        /* <DEDUP_REMOVED lines=10> */
[----:B------:R-:W-:Y:S01]  /*00a0*/  IMAD.SHL.U32 R6, R0, 0x4, RZ ;  /* 0x0000000400067824 */ /* 0x000fe200078e00ff */
[----:B------:R-:W-:Y:S01]  /*00b0*/  SHF.R.U32.HI R7, RZ, 0x1e, R0 ;  /* 0x0000001eff077819 */ /* 0x000fe20000011600 */
[----:B------:R-:W1:Y:S01]  /*00c0*/  LDCU.64 UR4, c[0x0][0x358] ;  /* 0x00006b00ff0477ac */ /* 0x000e620008000a00 */
[----:B------:R-:W2:Y:S02]  /*00d0*/  LDCU.64 UR6, c[0x0][0x390] ;  /* 0x00007200ff0677ac */ /* 0x000ea40008000a00 */
[C---:B0-----:R-:W-:Y:S02]  /*00e0*/  IADD3 R4, P1, PT, R6.reuse, UR10, RZ ;  /* 0x0000000a06047c10 */ /* 0x041fe4000ff3e0ff */
[----:B------:R-:W-:Y:S02]  /*00f0*/  IADD3 R2, P0, PT, R6, UR8, RZ ;  /* 0x0000000806027c10 */ /* 0x000fe4000ff1e0ff */
[----:B------:R-:W-:-:S02]  /*0100*/  IADD3.X R5, PT, PT, R7, UR11, RZ, P1, !PT ;  /* 0x0000000b07057c10 */ /* 0x000fc40008ffe4ff */
[----:B------:R-:W-:-:S04]  /*0110*/  IADD3.X R3, PT, PT, R7, UR9, RZ, P0, !PT ;  /* 0x0000000907037c10 */ /* 0x000fc800087fe4ff */
[----:B-1----:R-:W3:Y:S04]  /*0120*/  LDG.E.CONSTANT R5, desc[UR4][R4.64] ;  /* 0x0000000404057981 */ /* 0x002ee8000c1e9900 */
[----:B------:R-:W3:Y:S01]  /*0130*/  LDG.E.CONSTANT R2, desc[UR4][R2.64] ;  /* 0x0000000402027981 */ /* 0x000ee2000c1e9900 */
[----:B--2---:R-:W-:-:S04]  /*0140*/  IADD3 R6, P0, PT, R6, UR6, RZ ;  /* 0x0000000606067c10 */ /* 0x004fc8000ff1e0ff */
[----:B------:R-:W-:Y:S01]  /*0150*/  IADD3.X R7, PT, PT, R7, UR7, RZ, P0, !PT ;  /* 0x0000000707077c10 */ /* 0x000fe200087fe4ff */
[----:B---3--:R-:W-:-:S05]  /*0160*/  FADD R0, R2, R5 ;  /* 0x0000000502007221 */ /* 0x008fca0000000000 */
[----:B------:R-:W-:-:S05]  /*0170*/  FMNMX R9, RZ, R0, !PT ;  /* 0x00000000ff097209 */ /* 0x000fca0007800000 */
[----:B------:R-:W-:Y:S01]  /*0180*/  STG.E desc[UR4][R6.64], R9 ;  /* 0x0000000906007986 */ /* 0x000fe2000c101904 */
[----:B------:R-:W-:Y:S05]  /*0190*/  EXIT ;  /* 0x000000000000794d */ /* 0x000fea0003800000 */
.L_x_77:
        /* <DEDUP_REMOVED lines=14> */
.L_x_106:


//--------------------- .text._Z22fused_bias_silu_kernelPKfS0_Pfii --------------------------
	.section	.text._Z22fused_bias_silu_kernelPKfS0_Pfii,"ax",@progbits
	.align	128
        .global         _Z22fused_bias_silu_kernelPKfS0_Pfii
        .type           _Z22fused_bias_silu_kernelPKfS0_Pfii,@function
        .size           _Z22fused_bias_silu_kernelPKfS0_Pfii,(.L_x_99 - _Z22fused_bias_silu_kernelPKfS0_Pfii)
        .other          _Z22fused_bias_silu_kernelPKfS0_Pfii,@"STO_CUDA_ENTRY STV_DEFAULT"
_Z22fused_bias_silu_kernelPKfS0_Pfii:
.text._Z22fused_bias_silu_kernelPKfS0_Pfii:
        /* <DEDUP_REMOVED lines=14> */
[----:B-1----:R-:W-:-:S06]  /*00e0*/  VIADD R6, R0, 0xffffffe ;  /* 0x0ffffffe00067836 */ /* 0x002fcc0000000000 */
[----:B------:R1:W2:Y:S02]  /*00f0*/  F2I.FTZ.U32.TRUNC.NTZ R7, R6 ;  /* 0x0000000600077305 */ /* 0x0002a4000021f000 */
[----:B-1----:R-:W-:Y:S02]  /*0100*/  HFMA2 R6, -RZ, RZ, 0, 0 ;  /* 0x00000000ff067431 */ /* 0x002fe400000001ff */
[----:B--2---:R-:W-:-:S04]  /*0110*/  IMAD.MOV R2, RZ, RZ, -R7 ;  /* 0x000000ffff027224 */ /* 0x004fc800078e0a07 */
[----:B------:R-:W-:Y:S01]  /*0120*/  IMAD R9, R2, R11, RZ ;  /* 0x0000000b02097224 */ /* 0x000fe200078e02ff */
[----:B------:R-:W-:-:S03]  /*0130*/  IABS R2, R3 ;  /* 0x0000000300027213 */ /* 0x000fc60000000000 */
[----:B------:R-:W-:Y:S02]  /*0140*/  IMAD.HI.U32 R7, R7, R9, R6 ;  /* 0x0000000907077227 */ /* 0x000fe400078e0006 */
[----:B------:R-:W1:Y:S04]  /*0150*/  LDC.64 R8, c[0x0][0x388] ;  /* 0x0000e200ff087b82 */ /* 0x000e680000000a00 */
[----:B------:R-:W-:-:S04]  /*0160*/  IMAD.HI.U32 R7, R7, R2, RZ ;  /* 0x0000000207077227 */ /* 0x000fc800078e00ff */
[----:B------:R-:W-:-:S04]  /*0170*/  IMAD.MOV R7, RZ, RZ, -R7 ;  /* 0x000000ffff077224 */ /* 0x000fc800078e0a07 */
[C---:B------:R-:W-:Y:S02]  /*0180*/  IMAD R0, R11.reuse, R7, R2 ;  /* 0x000000070b007224 */ /* 0x040fe400078e0202 */
[----:B------:R-:W2:Y:S03]  /*0190*/  LDC.64 R6, c[0x0][0x380] ;  /* 0x0000e000ff067b82 */ /* 0x000ea60000000a00 */
[----:B------:R-:W-:-:S13]  /*01a0*/  ISETP.GT.U32.AND P0, PT, R11, R0, PT ;  /* 0x000000000b00720c */ /* 0x000fda0003f04070 */
[----:B------:R-:W-:Y:S01]  /*01b0*/  @!P0 IMAD.IADD R0, R0, 0x1, -R11 ;  /* 0x0000000100008824 */ /* 0x000fe200078e0a0b */
[----:B------:R-:W-:-:S04]  /*01c0*/  ISETP.NE.AND P0, PT, R5, RZ, PT ;  /* 0x000000ff0500720c */ /* 0x000fc80003f05270 */
[----:B------:R-:W-:Y:S01]  /*01d0*/  ISETP.GT.U32.AND P1, PT, R11, R0, PT ;  /* 0x000000000b00720c */ /* 0x000fe20003f24070 */
[----:B--2---:R-:W-:-:S05]  /*01e0*/  IMAD.WIDE R6, R3, 0x4, R6 ;  /* 0x0000000403067825 */ /* 0x004fca00078e0206 */
[----:B0-----:R-:W2:Y:S07]  /*01f0*/  LDG.E.CONSTANT R4, desc[UR4][R6.64] ;  /* 0x0000000406047981 */ /* 0x001eae000c1e9900 */
[----:B------:R-:W-:-:S05]  /*0200*/  @!P1 IADD3 R0, PT, PT, R0, -R11, RZ ;  /* 0x8000000b00009210 */ /* 0x000fca0007ffe0ff */
[----:B------:R-:W-:Y:S01]  /*0210*/  @!P2 IMAD.MOV R0, RZ, RZ, -R0 ;  /* 0x000000ffff00a224 */ /* 0x000fe200078e0a00 */
[----:B------:R-:W-:-:S05]  /*0220*/  @!P0 LOP3.LUT R0, RZ, R5, RZ, 0x33, !PT ;  /* 0x00000005ff008212 */ /* 0x000fca00078e33ff */
[----:B-1----:R-:W-:-:S06]  /*0230*/  IMAD.WIDE R8, R0, 0x4, R8 ;  /* 0x0000000400087825 */ /* 0x002fcc00078e0208 */
[----:B------:R-:W2:Y:S01]  /*0240*/  LDG.E.CONSTANT R9, desc[UR4][R8.64] ;  /* 0x0000000408097981 */ /* 0x000ea2000c1e9900 */
[----:B------:R-:W-:Y:S01]  /*0250*/  MOV R5, 0x3bbb989d ;  /* 0x3bbb989d00057802 */ /* 0x000fe20000000f00 */
[----:B------:R-:W-:Y:S01]  /*0260*/  IMAD.MOV.U32 R11, RZ, RZ, 0x437c0000 ;  /* 0x437c0000ff0b7424 */ /* 0x000fe200078e00ff */
[----:B------:R-:W-:Y:S01]  /*0270*/  BSSY.RECONVERGENT B0, `(.L_x_78) ;  /* 0x0000015000007945 */ /* 0x000fe20003800200 */
[----:B--2---:R-:W-:-:S04]  /*0280*/  FADD R4, R4, R9 ;  /* 0x0000000904047221 */ /* 0x004fc80000000000 */
[----:B------:R-:W-:-:S04]  /*0290*/  FFMA.SAT R0, R4, -R5, 0.5 ;  /* 0x3f00000004007423 */ /* 0x000fc80000002805 */
[----:B------:R-:W-:-:S04]  /*02a0*/  FFMA.RM R0, R0, R11, 12582913 ;  /* 0x4b40000100007423 */ /* 0x000fc8000000400b */
[----:B------:R-:W-:-:S04]  /*02b0*/  FADD R5, R0, -12583039 ;  /* 0xcb40007f00057421 */ /* 0x000fc80000000000 */
[----:B------:R-:W-:-:S04]  /*02c0*/  FFMA R5, R4, -1.4426950216293334961, -R5 ;  /* 0xbfb8aa3b04057823 */ /* 0x000fc80000000805 */
[----:B------:R-:W-:-:S06]  /*02d0*/  FFMA R5, R4, -1.925963033500011079e-08, R5 ;  /* 0xb2a5706004057823 */ /* 0x000fcc0000000005 */
[----:B------:R-:W0:Y:S01]  /*02e0*/  MUFU.EX2 R5, R5 ;  /* 0x0000000500057308 */ /* 0x000e220000000800 */
[----:B------:R-:W-:-:S05]  /*02f0*/  SHF.L.U32 R0, R0, 0x17, RZ ;  /* 0x0000001700007819 */ /* 0x000fca00000006ff */
[----:B0-----:R-:W-:-:S04]  /*0300*/  FFMA R2, R0, R5, 1 ;  /* 0x3f80000000027423 */ /* 0x001fc80000000005 */
[----:B------:R-:W-:-:S05]  /*0310*/  VIADD R0, R2, 0x1800000 ;  /* 0x0180000002007836 */ /* 0x000fca0000000000 */
[----:B------:R-:W-:-:S04]  /*0320*/  LOP3.LUT R0, R0, 0x7f800000, RZ, 0xc0, !PT ;  /* 0x7f80000000007812 */ /* 0x000fc800078ec0ff */
[----:B------:R-:W-:-:S13]  /*0330*/  ISETP.GT.U32.AND P0, PT, R0, 0x1ffffff, PT ;  /* 0x01ffffff0000780c */ /* 0x000fda0003f04070 */
[----:B------:R-:W-:Y:S05]  /*0340*/  @P0 BRA `(.L_x_79) ;  /* 0x00000000000c0947 */ /* 0x000fea0003800000 */
[----:B------:R-:W-:-:S07]  /*0350*/  MOV R6, 0x370 ;  /* 0x0000037000067802 */ /* 0x000fce0000000f00 */
[----:B------:R-:W-:Y:S05]  /*0360*/  CALL.REL.NOINC `($__internal_2_$__cuda_sm20_rcp_rn_f32_slowpath) ;  /* 0x00000000002c7944 */ /* 0x000fea0003c00000 */
[----:B------:R-:W-:Y:S05]  /*0370*/  BRA `(.L_x_80) ;  /* 0x0000000000107947 */ /* 0x000fea0003800000 */
.L_x_79:
[----:B------:R-:W0:Y:S02]  /*0380*/  MUFU.RCP R5, R2 ;  /* 0x0000000200057308 */ /* 0x000e240000001000 */
[----:B0-----:R-:W-:-:S04]  /*0390*/  FFMA R0, R2, R5, -1 ;  /* 0xbf80000002007423 */ /* 0x001fc80000000005 */
[----:B------:R-:W-:-:S04]  /*03a0*/  FADD.FTZ R0, -R0, -RZ ;  /* 0x800000ff00007221 */ /* 0x000fc80000010100 */
[----:B------:R-:W-:-:S07]  /*03b0*/  FFMA R5, R5, R0, R5 ;  /* 0x0000000005057223 */ /* 0x000fce0000000005 */
.L_x_80:
[----:B------:R-:W-:Y:S05]  /*03c0*/  BSYNC.RECONVERGENT B0 ;  /* 0x0000000000007941 */ /* 0x000fea0003800200 */
.L_x_78:
[----:B------:R-:W0:Y:S01]  /*03d0*/  LDC.64 R6, c[0x0][0x390] ;  /* 0x0000e400ff067b82 */ /* 0x000e220000000a00 */
[----:B------:R-:W-:Y:S01]  /*03e0*/  FMUL R5, R4, R5 ;  /* 0x0000000504057220 */ /* 0x000fe20000400000 */
[----:B0-----:R-:W-:-:S05]  /*03f0*/  IMAD.WIDE R2, R3, 0x4, R6 ;  /* 0x0000000403027825 */ /* 0x001fca00078e0206 */
[----:B------:R-:W-:Y:S01]  /*0400*/  STG.E desc[UR4][R2.64], R5 ;  /* 0x0000000502007986 */ /* 0x000fe2000c101904 */
[----:B------:R-:W-:Y:S05]  /*0410*/  EXIT ;  /* 0x000000000000794d */ /* 0x000fea0003800000 */
        .weak           $__internal_2_$__cuda_sm20_rcp_rn_f32_slowpath
        .type           $__internal_2_$__cuda_sm20_rcp_rn_f32_slowpath,@function
        .size           $__internal_2_$__cuda_sm20_rcp_rn_f32_slowpath,(.L_x_99 - $__internal_2_$__cuda_sm20_rcp_rn_f32_slowpath)
$__internal_2_$__cuda_sm20_rcp_rn_f32_slowpath:
[----:B------:R-:W-:Y:S01]  /*0420*/  SHF.L.U32 R0, R2, 0x1, RZ ;  /* 0x0000000102007819 */ /* 0x000fe200000006ff */
[----:B------:R-:W-:Y:S03]  /*0430*/  BSSY.RECONVERGENT B1, `(.L_x_81) ;  /* 0x0000031000017945 */ /* 0x000fe60003800200 */
[----:B------:R-:W-:Y:S01]  /*0440*/  SHF.R.U32.HI R9, RZ, 0x18, R0 ;  /* 0x00000018ff097819 */ /* 0x000fe20000011600 */
[----:B------:R-:W-:-:S03]  /*0450*/  IMAD.MOV.U32 R0, RZ, RZ, R2 ;  /* 0x000000ffff007224 */ /* 0x000fc600078e0002 */
[----:B------:R-:W-:-:S13]  /*0460*/  ISETP.NE.U32.AND P0, PT, R9, RZ, PT ;  /* 0x000000ff0900720c */ /* 0x000fda0003f05070 */
[----:B------:R-:W-:Y:S05]  /*0470*/  @P0 BRA `(.L_x_82) ;  /* 0x0000000000280947 */ /* 0x000fea0003800000 */
[----:B------:R-:W-:-:S04]  /*0480*/  SHF.L.U32 R2, R0, 0x1, RZ ;  /* 0x0000000100027819 */ /* 0x000fc800000006ff */
[----:B------:R-:W-:-:S13]  /*0490*/  ISETP.NE.AND P0, PT, R2, RZ, PT ;  /* 0x000000ff0200720c */ /* 0x000fda0003f05270 */
[----:B------:R-:W-:Y:S01]  /*04a0*/  @P0 FFMA R7, R0, 1.84467440737095516160e+19, RZ ;  /* 0x5f80000000070823 */ /* 0x000fe200000000ff */
[----:B------:R-:W-:Y:S08]  /*04b0*/  @!P0 MUFU.RCP R5, R0 ;  /* 0x0000000000058308 */ /* 0x000ff00000001000 */
[----:B------:R-:W0:Y:S02]  /*04c0*/  @P0 MUFU.RCP R2, R7 ;  /* 0x0000000700020308 */ /* 0x000e240000001000 */
[----:B0-----:R-:W-:-:S04]  /*04d0*/  @P0 FFMA R8, R7, R2, -1 ;  /* 0xbf80000007080423 */ /* 0x001fc80000000002 */
[----:B------:R-:W-:-:S04]  /*04e0*/  @P0 FADD.FTZ R9, -R8, -RZ ;  /* 0x800000ff08090221 */ /* 0x000fc80000010100 */
[----:B------:R-:W-:-:S04]  /*04f0*/  @P0 FFMA R2, R2, R9, R2 ;  /* 0x0000000902020223 */ /* 0x000fc80000000002 */
[----:B------:R-:W-:Y:S01]  /*0500*/  @P0 FFMA R5, R2, 1.84467440737095516160e+19, RZ ;  /* 0x5f80000002050823 */ /* 0x000fe200000000ff */
[----:B------:R-:W-:Y:S06]  /*0510*/  BRA `(.L_x_83) ;  /* 0x0000000000887947 */ /* 0x000fec0003800000 */
.L_x_82:
[----:B------:R-:W-:-:S05]  /*0520*/  VIADD R11, R9, 0xffffff03 ;  /* 0xffffff03090b7836 */ /* 0x000fca0000000000 */
[----:B------:R-:W-:-:S13]  /*0530*/  ISETP.GT.U32.AND P0, PT, R11, 0x1, PT ;  /* 0x000000010b00780c */ /* 0x000fda0003f04070 */
[----:B------:R-:W-:Y:S05]  /*0540*/  @P0 BRA `(.L_x_84) ;  /* 0x0000000000780947 */ /* 0x000fea0003800000 */
[----:B------:R-:W-:Y:S01]  /*0550*/  LOP3.LUT R2, R0, 0x7fffff, RZ, 0xc0, !PT ;  /* 0x007fffff00027812 */ /* 0x000fe200078ec0ff */
[----:B------:R-:W-:-:S03]  /*0560*/  HFMA2 R10, -RZ, RZ, 0, 1.78813934326171875e-07 ;  /* 0x00000003ff0a7431 */ /* 0x000fc600000001ff */
[----:B------:R-:W-:-:S04]  /*0570*/  LOP3.LUT R2, R2, 0x3f800000, RZ, 0xfc, !PT ;  /* 0x3f80000002027812 */ /* 0x000fc800078efcff */
[----:B------:R-:W0:Y:S01]  /*0580*/  MUFU.RCP R5, R2 ;  /* 0x0000000200057308 */ /* 0x000e220000001000 */
[----:B------:R-:W-:Y:S01]  /*0590*/  SHF.L.U32 R10, R10, R11, RZ ;  /* 0x0000000b0a0a7219 */ /* 0x000fe200000006ff */
[----:B0-----:R-:W-:-:S04]  /*05a0*/  FFMA R7, R2, R5, -1 ;  /* 0xbf80000002077423 */ /* 0x001fc80000000005 */
[----:B------:R-:W-:-:S04]  /*05b0*/  FADD.FTZ R8, -R7, -RZ ;  /* 0x800000ff07087221 */ /* 0x000fc80000010100 */
[CCC-:B------:R-:W-:Y:S01]  /*05c0*/  FFMA.RM R7, R5.reuse, R8.reuse, R5.reuse ;  /* 0x0000000805077223 */ /* 0x1c0fe20000004005 */
[----:B------:R-:W-:-:S04]  /*05d0*/  FFMA.RP R8, R5, R8, R5 ;  /* 0x0000000805087223 */ /* 0x000fc80000008005 */
[C---:B------:R-:W-:Y:S02]  /*05e0*/  LOP3.LUT R5, R7.reuse, 0x7fffff, RZ, 0xc0, !PT ;  /* 0x007fffff07057812 */ /* 0x040fe400078ec0ff */
[----:B------:R-:W-:Y:S02]  /*05f0*/  FSETP.NEU.FTZ.AND P0, PT, R7, R8, PT ;  /* 0x000000080700720b */ /* 0x000fe40003f1d000 */
[----:B------:R-:W-:Y:S02]  /*0600*/  LOP3.LUT R5, R5, 0x800000, RZ, 0xfc, !PT ;  /* 0x0080000005057812 */ /* 0x000fe400078efcff */
[----:B------:R-:W-:Y:S02]  /*0610*/  SEL R7, RZ, 0xffffffff, !P0 ;  /* 0xffffffffff077807 */ /* 0x000fe40004000000 */
[----:B------:R-:W-:-:S03]  /*0620*/  LOP3.LUT R10, R10, R5, RZ, 0xc0, !PT ;  /* 0x000000050a0a7212 */ /* 0x000fc600078ec0ff */
[----:B------:R-:W-:Y:S01]  /*0630*/  IMAD.MOV R2, RZ, RZ, -R7 ;  /* 0x000000ffff027224 */ /* 0x000fe200078e0a07 */
[----:B------:R-:W-:-:S04]  /*0640*/  SHF.R.U32.HI R10, RZ, R11, R10 ;  /* 0x0000000bff0a7219 */ /* 0x000fc8000001160a */
[----:B------:R-:W-:Y:S02]  /*0650*/  LOP3.LUT P1, RZ, R2, R11, R5, 0xf8, !PT ;  /* 0x0000000b02ff7212 */ /* 0x000fe4000782f805 */
[C---:B------:R-:W-:Y:S02]  /*0660*/  LOP3.LUT P0, RZ, R10.reuse, 0x1, RZ, 0xc0, !PT ;  /* 0x000000010aff7812 */ /* 0x040fe4000780c0ff */
[----:B------:R-:W-:-:S04]  /*0670*/  LOP3.LUT P2, RZ, R10, 0x2, RZ, 0xc0, !PT ;  /* 0x000000020aff7812 */ /* 0x000fc8000784c0ff */
[----:B------:R-:W-:Y:S02]  /*0680*/  PLOP3.LUT P0, PT, P0, P1, P2, 0xe0, 0x0 ;  /* 0x000000000000781c */ /* 0x000fe40000703c20 */
[----:B------:R-:W-:Y:S02]  /*0690*/  LOP3.LUT P1, RZ, R0, 0x7fffff, RZ, 0xc0, !PT ;  /* 0x007fffff00ff7812 */ /* 0x000fe4000782c0ff */
[----:B------:R-:W-:-:S04]  /*06a0*/  SEL R2, RZ, 0x1, !P0 ;  /* 0x00000001ff027807 */ /* 0x000fc80004000000 */
[----:B------:R-:W-:-:S04]  /*06b0*/  IADD3 R2, PT, PT, -R2, RZ, RZ ;  /* 0x000000ff02027210 */ /* 0x000fc80007ffe1ff */
[----:B------:R-:W-:Y:S01]  /*06c0*/  ISETP.GE.AND P0, PT, R2, RZ, PT ;  /* 0x000000ff0200720c */ /* 0x000fe20003f06270 */
[----:B------:R-:W-:-:S05]  /*06d0*/  VIADD R2, R9, 0xffffff04 ;  /* 0xffffff0409027836 */ /* 0x000fca0000000000 */
[----:B------:R-:W-:-:S07]  /*06e0*/  SHF.R.U32.HI R5, RZ, R2, R5 ;  /* 0x00000002ff057219 */ /* 0x000fce0000011605 */
[----:B------:R-:W-:-:S05]  /*06f0*/  @!P0 IADD3 R5, PT, PT, R5, 0x1, RZ ;  /* 0x0000000105058810 */ /* 0x000fca0007ffe0ff */
[----:B------:R-:W-:-:S05]  /*0700*/  @!P1 IMAD.SHL.U32 R5, R5, 0x2, RZ ;  /* 0x0000000205059824 */ /* 0x000fca00078e00ff */
[----:B------:R-:W-:Y:S01]  /*0710*/  LOP3.LUT R5, R5, 0x80000000, R0, 0xf8, !PT ;  /* 0x8000000005057812 */ /* 0x000fe200078ef800 */
[----:B------:R-:W-:Y:S06]  /*0720*/  BRA `(.L_x_83) ;  /* 0x0000000000047947 */ /* 0x000fec0003800000 */
.L_x_84:
[----:B------:R0:W1:Y:S02]  /*0730*/  MUFU.RCP R5, R0 ;  /* 0x0000000000057308 */ /* 0x0000640000001000 */
.L_x_83:
[----:B------:R-:W-:Y:S05]  /*0740*/  BSYNC.RECONVERGENT B1 ;  /* 0x0000000000017941 */ /* 0x000fea0003800200 */
.L_x_81:
[----:B------:R-:W-:-:S04]  /*0750*/  MOV R7, 0x0 ;  /* 0x0000000000077802 */ /* 0x000fc80000000f00 */
[----:B01----:R-:W-:Y:S05]  /*0760*/  RET.REL.NODEC R6 `(_Z22fused_bias_silu_kernelPKfS0_Pfii) ;  /* 0xfffffff806247950 */ /* 0x003fea0003c3ffff */
.L_x_85:
        /* <DEDUP_REMOVED lines=9> */
.L_x_99:


//--------------------- .text._Z22fused_bias_tanh_kernelPKfS0_Pfii --------------------------
	.section	.text._Z22fused_bias_tanh_kernelPKfS0_Pfii,"ax",@progbits
	.align	128
        .global         _Z22fused_bias_tanh_kernelPKfS0_Pfii
        .type           _Z22fused_bias_tanh_kernelPKfS0_Pfii,@function
        .size           _Z22fused_bias_tanh_kernelPKfS0_Pfii,(.L_x_108 - _Z22fused_bias_tanh_kernelPKfS0_Pfii)
        .other          _Z22fused_bias_tanh_kernelPKfS0_Pfii,@"STO_CUDA_ENTRY STV_DEFAULT"
_Z22fused_bias_tanh_kernelPKfS0_Pfii:
.text._Z22fused_bias_tanh_kernelPKfS0_Pfii:
        /* <DEDUP_REMOVED lines=35> */
[----:B0-----:R-:W2:Y:S02]  /*0230*/  LDG.E.CONSTANT R4, desc[UR4][R4.64] ;  /* 0x0000000404047981 */ /* 0x001ea4000c1e9900 */
[----:B------:R-:W-:Y:S01]  /*0240*/  HFMA2 R12, -RZ, RZ, 1.125, -9232 ;  /* 0x3c80f082ff0c7431 */ /* 0x000fe200000001ff */
[----:B------:R-:W0:Y:S01]  /*0250*/  LDC.64 R8, c[0x0][0x390] ;  /* 0x0000e400ff087b82 */ /* 0x000e220000000a00 */
[----:B------:R-:W2:Y:S01]  /*0260*/  LDG.E.CONSTANT R7, desc[UR4][R6.64] ;  /* 0x0000000406077981 */ /* 0x000ea2000c1e9900 */
[----:B------:R-:W-:Y:S01]  /*0270*/  MOV R14, 0x3f800000 ;  /* 0x3f800000000e7802 */ /* 0x000fe20000000f00 */
[----:B--2---:R-:W-:-:S04]  /*0280*/  FADD R10, R4, R7 ;  /* 0x00000007040a7221 */ /* 0x004fc80000000000 */
[C---:B------:R-:W-:Y:S01]  /*0290*/  FMUL R0, |R10|.reuse, 2.8853900432586669922 ;  /* 0x4038aa3b0a007820 */ /* 0x040fe20000400200 */
[C---:B------:R-:W-:Y:S01]  /*02a0*/  FMUL R11, R10.reuse, R10 ;  /* 0x0000000a0a0b7220 */ /* 0x040fe20000400000 */
[C---:B------:R-:W-:Y:S02]  /*02b0*/  FSETP.GE.AND P1, PT, |R10|.reuse, 0.60000002384185791016, PT ;  /* 0x3f19999a0a00780b */ /* 0x040fe40003f26200 */
[----:B------:R-:W-:Y:S01]  /*02c0*/  FSETP.GE.AND P0, PT, |R10|, 9.010913848876953125, PT ;  /* 0x41102cb40a00780b */ /* 0x000fe20003f06200 */
[C---:B------:R-:W-:Y:S01]  /*02d0*/  FFMA R12, R11.reuse, R12, -0.052303962409496307373 ;  /* 0xbd563cae0b0c7423 */ /* 0x040fe2000000000c */
[----:B------:R-:W1:Y:S02]  /*02e0*/  MUFU.EX2 R0, R0 ;  /* 0x0000000000007308 */ /* 0x000e640000000800 */
[----:B-1----:R-:W-:Y:S01]  /*02f0*/  FADD R3, R0, 1 ;  /* 0x3f80000000037421 */ /* 0x002fe20000000000 */
[----:B------:R-:W-:-:S04]  /*0300*/  FFMA R0, R11, R12, 0.1331529766321182251 ;  /* 0x3e0859410b007423 */ /* 0x000fc8000000000c */
[C---:B------:R-:W-:Y:S01]  /*0310*/  FFMA R0, R11.reuse, R0, -0.33332768082618713379 ;  /* 0xbeaaa9ed0b007423 */ /* 0x040fe20000000000 */
[----:B------:R-:W1:Y:S03]  /*0320*/  MUFU.RCP R3, R3 ;  /* 0x0000000300037308 */ /* 0x000e660000001000 */
[----:B------:R-:W-:Y:S01]  /*0330*/  FFMA R11, R11, R0, RZ ;  /* 0x000000000b0b7223 */ /* 0x000fe200000000ff */
[----:B-1----:R-:W-:Y:S01]  /*0340*/  FFMA R4, R3, -2, R14 ;  /* 0xc000000003047823 */ /* 0x002fe2000000000e */
[----:B0-----:R-:W-:-:S04]  /*0350*/  IMAD.WIDE R2, R2, 0x4, R8 ;  /* 0x0000000402027825 */ /* 0x001fc800078e0208 */
[----:B------:R-:W-:-:S04]  /*0360*/  FSEL R5, R4, 1, !P0 ;  /* 0x3f80000004057808 */ /* 0x000fc80004000000 */
[--C-:B------:R-:W-:Y:S01]  /*0370*/  LOP3.LUT R5, R5, 0x80000000, R10.reuse, 0xb8, !PT ;  /* 0x8000000005057812 */ /* 0x100fe200078eb80a */
[----:B------:R-:W-:-:S05]  /*0380*/  @!P1 FFMA R5, R10, R11, R10 ;  /* 0x0000000b0a059223 */ /* 0x000fca000000000a */
[----:B------:R-:W-:Y:S01]  /*0390*/  STG.E desc[UR4][R2.64], R5 ;  /* 0x0000000502007986 */ /* 0x000fe2000c101904 */
[----:B------:R-:W-:Y:S05]  /*03a0*/  EXIT ;  /* 0x000000000000794d */ /* 0x000fea0003800000 */
.L_x_86:
        /* <DEDUP_REMOVED lines=13> */
.L_x_108:


//--------------------- .text._Z25fused_bias_sigmoid_kernelPKfS0_Pfii --------------------------
	.section	.text._Z25fused_bias_sigmoid_kernelPKfS0_Pfii,"ax",@progbits
	.align	128
        .global         _Z25fused_bias_sigmoid_kernelPKfS0_Pfii
        .type           _Z25fused_bias_sigmoid_kernelPKfS0_Pfii,@function
        .size           _Z25fused_bias_sigmoid_kernelPKfS0_Pfii,(.L_x_100 - _Z25fused_bias_sigmoid_kernelPKfS0_Pfii)
        .other          _Z25fused_bias_sigmoid_kernelPKfS0_Pfii,@"STO_CUDA_ENTRY STV_DEFAULT"
_Z25fused_bias_sigmoid_kernelPKfS0_Pfii:
.text._Z25fused_bias_sigmoid_kernelPKfS0_Pfii:
        /* <DEDUP_REMOVED lines=35> */
[----:B0-----:R-:W2:Y:S04]  /*0230*/  LDG.E.CONSTANT R4, desc[UR4][R4.64] ;  /* 0x0000000404047981 */ /* 0x001ea8000c1e9900 */
[----:B------:R-:W2:Y:S01]  /*0240*/  LDG.E.CONSTANT R7, desc[UR4][R6.64] ;  /* 0x0000000406077981 */ /* 0x000ea2000c1e9900 */
[----:B------:R-:W-:Y:S01]  /*0250*/  IMAD.MOV.U32 R9, RZ, RZ, 0x3bbb989d ;  /* 0x3bbb989dff097424 */ /* 0x000fe200078e00ff */
[----:B------:R-:W-:Y:S01]  /*0260*/  MOV R11, 0x437c0000 ;  /* 0x437c0000000b7802 */ /* 0x000fe20000000f00 */
[----:B------:R-:W-:Y:S01]  /*0270*/  BSSY.RECONVERGENT B0, `(.L_x_87) ;  /* 0x0000015000007945 */ /* 0x000fe20003800200 */
[----:B--2---:R-:W-:-:S04]  /*0280*/  FADD R0, R4, R7 ;  /* 0x0000000704007221 */ /* 0x004fc80000000000 */
[----:B------:R-:W-:-:S04]  /*0290*/  FFMA.SAT R2, R0, -R9, 0.5 ;  /* 0x3f00000000027423 */ /* 0x000fc80000002809 */
[----:B------:R-:W-:-:S04]  /*02a0*/  FFMA.RM R2, R2, R11, 12582913 ;  /* 0x4b40000102027423 */ /* 0x000fc8000000400b */
[C---:B------:R-:W-:Y:S01]  /*02b0*/  FADD R9, R2.reuse, -12583039 ;  /* 0xcb40007f02097421 */ /* 0x040fe20000000000 */
[----:B------:R-:W-:-:S03]  /*02c0*/  IMAD.SHL.U32 R2, R2, 0x800000, RZ ;  /* 0x0080000002027824 */ /* 0x000fc600078e00ff */
[----:B------:R-:W-:-:S04]  /*02d0*/  FFMA R9, R0, -1.4426950216293334961, -R9 ;  /* 0xbfb8aa3b00097823 */ /* 0x000fc80000000809 */
[----:B------:R-:W-:-:S06]  /*02e0*/  FFMA R9, R0, -1.925963033500011079e-08, R9 ;  /* 0xb2a5706000097823 */ /* 0x000fcc0000000009 */
[----:B------:R-:W0:Y:S02]  /*02f0*/  MUFU.EX2 R9, R9 ;  /* 0x0000000900097308 */ /* 0x000e240000000800 */
[----:B0-----:R-:W-:-:S05]  /*0300*/  FFMA R2, R2, R9, 1 ;  /* 0x3f80000002027423 */ /* 0x001fca0000000009 */
[----:B------:R-:W-:-:S04]  /*0310*/  IADD3 R0, PT, PT, R2, 0x1800000, RZ ;  /* 0x0180000002007810 */ /* 0x000fc80007ffe0ff */
[----:B------:R-:W-:-:S04]  /*0320*/  LOP3.LUT R0, R0, 0x7f800000, RZ, 0xc0, !PT ;  /* 0x7f80000000007812 */ /* 0x000fc800078ec0ff */
[----:B------:R-:W-:-:S13]  /*0330*/  ISETP.GT.U32.AND P0, PT, R0, 0x1ffffff, PT ;  /* 0x01ffffff0000780c */ /* 0x000fda0003f04070 */
[----:B------:R-:W-:Y:S05]  /*0340*/  @P0 BRA `(.L_x_88) ;  /* 0x00000000000c0947 */ /* 0x000fea0003800000 */
[----:B------:R-:W-:-:S07]  /*0350*/  MOV R4, 0x370 ;  /* 0x0000037000047802 */ /* 0x000fce0000000f00 */
[----:B------:R-:W-:Y:S05]  /*0360*/  CALL.REL.NOINC `($__internal_3_$__cuda_sm20_rcp_rn_f32_slowpath) ;  /* 0x0000000000287944 */ /* 0x000fea0003c00000 */
[----:B------:R-:W-:Y:S05]  /*0370*/  BRA `(.L_x_89) ;  /* 0x0000000000107947 */ /* 0x000fea0003800000 */
.L_x_88:
[----:B------:R-:W0:Y:S02]  /*0380*/  MUFU.RCP R7, R2 ;  /* 0x0000000200077308 */ /* 0x000e240000001000 */
[----:B0-----:R-:W-:-:S04]  /*0390*/  FFMA R0, R2, R7, -1 ;  /* 0xbf80000002007423 */ /* 0x001fc80000000007 */
[----:B------:R-:W-:-:S04]  /*03a0*/  FADD.FTZ R0, -R0, -RZ ;  /* 0x800000ff00007221 */ /* 0x000fc80000010100 */
[----:B------:R-:W-:-:S07]  /*03b0*/  FFMA R7, R7, R0, R7 ;  /* 0x0000000007077223 */ /* 0x000fce0000000007 */
.L_x_89:
[----:B------:R-:W-:Y:S05]  /*03c0*/  BSYNC.RECONVERGENT B0 ;  /* 0x0000000000007941 */ /* 0x000fea0003800200 */
.L_x_87:
[----:B------:R-:W0:Y:S02]  /*03d0*/  LDC.64 R4, c[0x0][0x390] ;  /* 0x0000e400ff047b82 */ /* 0x000e240000000a00 */
[----:B0-----:R-:W-:-:S05]  /*03e0*/  IMAD.WIDE R2, R3, 0x4, R4 ;  /* 0x0000000403027825 */ /* 0x001fca00078e0204 */
[----:B------:R-:W-:Y:S01]  /*03f0*/  STG.E desc[UR4][R2.64], R7 ;  /* 0x0000000702007986 */ /* 0x000fe2000c101904 */
[----:B------:R-:W-:Y:S05]  /*0400*/  EXIT ;  /* 0x000000000000794d */ /* 0x000fea0003800000 */
        .weak           $__internal_3_$__cuda_sm20_rcp_rn_f32_slowpath
        .type           $__internal_3_$__cuda_sm20_rcp_rn_f32_slowpath,@function
        .size           $__internal_3_$__cuda_sm20_rcp_rn_f32_slowpath,(.L_x_100 - $__internal_3_$__cuda_sm20_rcp_rn_f32_slowpath)
$__internal_3_$__cuda_sm20_rcp_rn_f32_slowpath:
[----:B------:R-:W-:Y:S01]  /*0410*/  IMAD.SHL.U32 R0, R2, 0x2, RZ ;  /* 0x0000000202007824 */ /* 0x000fe200078e00ff */
[----:B------:R-:W-:Y:S04]  /*0420*/  BSSY.RECONVERGENT B1, `(.L_x_90) ;  /* 0x0000031000017945 */ /* 0x000fe80003800200 */
[----:B------:R-:W-:Y:S02]  /*0430*/  SHF.R.U32.HI R9, RZ, 0x18, R0 ;  /* 0x00000018ff097819 */ /* 0x000fe40000011600 */
[----:B------:R-:W-:Y:S02]  /*0440*/  MOV R0, R2 ;  /* 0x0000000200007202 */ /* 0x000fe40000000f00 */
[----:B------:R-:W-:-:S13]  /*0450*/  ISETP.NE.U32.AND P0, PT, R9, RZ, PT ;  /* 0x000000ff0900720c */ /* 0x000fda0003f05070 */
[----:B------:R-:W-:Y:S05]  /*0460*/  @P0 BRA `(.L_x_91) ;  /* 0x0000000000280947 */ /* 0x000fea0003800000 */
[----:B------:R-:W-:-:S05]  /*0470*/  IMAD.SHL.U32 R2, R0, 0x2, RZ ;  /* 0x0000000200027824 */ /* 0x000fca00078e00ff */
        /* <DEDUP_REMOVED lines=9> */
.L_x_91:
[----:B------:R-:W-:-:S04]  /*0510*/  IADD3 R11, PT, PT, R9, -0xfd, RZ ;  /* 0xffffff03090b7810 */ /* 0x000fc80007ffe0ff */
[----:B------:R-:W-:-:S13]  /*0520*/  ISETP.GT.U32.AND P0, PT, R11, 0x1, PT ;  /* 0x000000010b00780c */ /* 0x000fda0003f04070 */
[----:B------:R-:W-:Y:S05]  /*0530*/  @P0 BRA `(.L_x_93) ;  /* 0x0000000000780947 */ /* 0x000fea0003800000 */
[----:B------:R-:W-:Y:S01]  /*0540*/  LOP3.LUT R2, R0, 0x7fffff, RZ, 0xc0, !PT ;  /* 0x007fffff00027812 */ /* 0x000fe200078ec0ff */
[----:B------:R-:W-:-:S03]  /*0550*/  IMAD.MOV.U32 R8, RZ, RZ, 0x3 ;  /* 0x00000003ff087424 */ /* 0x000fc600078e00ff */
[----:B------:R-:W-:Y:S02]  /*0560*/  LOP3.LUT R2, R2, 0x3f800000, RZ, 0xfc, !PT ;  /* 0x3f80000002027812 */ /* 0x000fe400078efcff */
[----:B------:R-:W-:Y:S02]  /*0570*/  SHF.L.U32 R8, R8, R11, RZ ;  /* 0x0000000b08087219 */ /* 0x000fe400000006ff */
[----:B------:R-:W0:Y:S02]  /*0580*/  MUFU.RCP R5, R2 ;  /* 0x0000000200057308 */ /* 0x000e240000001000 */
        /* <DEDUP_REMOVED lines=8> */
[----:B------:R-:W-:Y:S02]  /*0610*/  LOP3.LUT R8, R8, R5, RZ, 0xc0, !PT ;  /* 0x0000000508087212 */ /* 0x000fe400078ec0ff */
[----:B------:R-:W-:-:S02]  /*0620*/  IADD3 R6, PT, PT, -R6, RZ, RZ ;  /* 0x000000ff06067210 */ /* 0x000fc40007ffe1ff */
[-C--:B------:R-:W-:Y:S02]  /*0630*/  SHF.R.U32.HI R8, RZ, R11.reuse, R8 ;  /* 0x0000000bff087219 */ /* 0x080fe40000011608 */
[----:B------:R-:W-:Y:S02]  /*0640*/  LOP3.LUT P1, RZ, R6, R11, R5, 0xf8, !PT ;  /* 0x0000000b06ff7212 */ /* 0x000fe4000782f805 */
[C---:B------:R-:W-:Y:S02]  /*0650*/  LOP3.LUT P0, RZ, R8.reuse, 0x1, RZ, 0xc0, !PT ;  /* 0x0000000108ff7812 */ /* 0x040fe4000780c0ff */
[----:B------:R-:W-:-:S04]  /*0660*/  LOP3.LUT P2, RZ, R8, 0x2, RZ, 0xc0, !PT ;  /* 0x0000000208ff7812 */ /* 0x000fc8000784c0ff */
[----:B------:R-:W-:Y:S02]  /*0670*/  PLOP3.LUT P0, PT, P0, P1, P2, 0xe0, 0x0 ;  /* 0x000000000000781c */ /* 0x000fe40000703c20 */
[----:B------:R-:W-:Y:S02]  /*0680*/  LOP3.LUT P1, RZ, R0, 0x7fffff, RZ, 0xc0, !PT ;  /* 0x007fffff00ff7812 */ /* 0x000fe4000782c0ff */
[----:B------:R-:W-:-:S05]  /*0690*/  SEL R2, RZ, 0x1, !P0 ;  /* 0x00000001ff027807 */ /* 0x000fca0004000000 */
[----:B------:R-:W-:-:S05]  /*06a0*/  IMAD.MOV R2, RZ, RZ, -R2 ;  /* 0x000000ffff027224 */ /* 0x000fca00078e0a02 */
[----:B------:R-:W-:Y:S02]  /*06b0*/  ISETP.GE.AND P0, PT, R2, RZ, PT ;  /* 0x000000ff0200720c */ /* 0x000fe40003f06270 */
[----:B------:R-:W-:-:S04]  /*06c0*/  IADD3 R2, PT, PT, R9, -0xfc, RZ ;  /* 0xffffff0409027810 */ /* 0x000fc80007ffe0ff */
[----:B------:R-:W-:-:S07]  /*06d0*/  SHF.R.U32.HI R5, RZ, R2, R5 ;  /* 0x00000002ff057219 */ /* 0x000fce0000011605 */
[----:B------:R-:W-:-:S05]  /*06e0*/  @!P0 VIADD R5, R5, 0x1 ;  /* 0x0000000105058836 */ /* 0x000fca0000000000 */
[----:B------:R-:W-:-:S04]  /*06f0*/  @!P1 SHF.L.U32 R5, R5, 0x1, RZ ;  /* 0x0000000105059819 */ /* 0x000fc800000006ff */
[----:B------:R-:W-:Y:S01]  /*0700*/  LOP3.LUT R5, R5, 0x80000000, R0, 0xf8, !PT ;  /* 0x8000000005057812 */ /* 0x000fe200078ef800 */
[----:B------:R-:W-:Y:S06]  /*0710*/  BRA `(.L_x_92) ;  /* 0x0000000000047947 */ /* 0x000fec0003800000 */
.L_x_93:
[----:B------:R0:W1:Y:S02]  /*0720*/  MUFU.RCP R5, R0 ;  /* 0x0000000000057308 */ /* 0x0000640000001000 */
.L_x_92:
[----:B------:R-:W-:Y:S05]  /*0730*/  BSYNC.RECONVERGENT B1 ;  /* 0x0000000000017941 */ /* 0x000fea0003800200 */
.L_x_90:
[----:B-1----:R-:W-:Y:S02]  /*0740*/  IMAD.MOV.U32 R7, RZ, RZ, R5 ;  /* 0x000000ffff077224 */ /* 0x002fe400078e0005 */
[----:B------:R-:W-:-:S04]  /*0750*/  HFMA2 R5, -RZ, RZ, 0, 0 ;  /* 0x00000000ff057431 */ /* 0x000fc800000001ff */
[----:B0-----:R-:W-:Y:S05]  /*0760*/  RET.REL.NODEC R4 `(_Z25fused_bias_sigmoid_kernelPKfS0_Pfii) ;  /* 0xfffffff804247950 */ /* 0x001fea0003c3ffff */
.L_x_94:
        /* <DEDUP_REMOVED lines=9> */
.L_x_100:


//--------------------- .text._Z22fused_bias_gelu_kernelPKfS0_Pfii --------------------------
	.section	.text._Z22fused_bias_gelu_kernelPKfS0_Pfii,"ax",@progbits
	.align	128
        .global         _Z22fused_bias_gelu_kernelPKfS0_Pfii
        .type           _Z22fused_bias_gelu_kernelPKfS0_Pfii,@function
        .size           _Z22fused_bias_gelu_kernelPKfS0_Pfii,(.L_x_110 - _Z22fused_bias_gelu_kernelPKfS0_Pfii)
        .other          _Z22fused_bias_gelu_kernelPKfS0_Pfii,@"STO_CUDA_ENTRY STV_DEFAULT"
_Z22fused_bias_gelu_kernelPKfS0_Pfii:
.text._Z22fused_bias_gelu_kernelPKfS0_Pfii:
        /* <DEDUP_REMOVED lines=35> */
[----:B0-----:R-:W2:Y:S04]  /*0230*/  LDG.E.CONSTANT R4, desc[UR4][R4.64] ;  /* 0x0000000404047981 */ /* 0x001ea8000c1e9900 */
[----:B------:R-:W2:Y:S01]  /*0240*/  LDG.E.CONSTANT R7, desc[UR4][R6.64] ;  /* 0x0000000406077981 */ /* 0x000ea2000c1e9900 */
[----:B------:R-:W-:Y:S01]  /*0250*/  HFMA2 R10, -RZ, RZ, 1.125, -9232 ;  /* 0x3c80f082ff0a7431 */ /* 0x000fe200000001ff */
[----:B------:R-:W-:Y:S01]  /*0260*/  MOV R12, 0x3f800000 ;  /* 0x3f800000000c7802 */ /* 0x000fe20000000f00 */
[----:B--2---:R-:W-:Y:S02]  /*0270*/  FADD R3, R4, R7 ;  /* 0x0000000704037221 */ /* 0x004fe40000000000 */
[----:B------:R-:W0:Y:S02]  /*0280*/  LDC.64 R4, c[0x0][0x390] ;  /* 0x0000e400ff047b82 */ /* 0x000e240000000a00 */
        /* <DEDUP_REMOVED lines=9> */
[----:B------:R-:W-:Y:S01]  /*0320*/  FFMA R10, R11, R10, -0.052303962409496307373 ;  /* 0xbd563cae0b0a7423 */ /* 0x000fe2000000000a */
[----:B------:R-:W1:Y:S01]  /*0330*/  MUFU.EX2 R0, R0 ;  /* 0x0000000000007308 */ /* 0x000e620000000800 */
[----:B0-----:R-:W-:-:S04]  /*0340*/  IMAD.WIDE R4, R2, 0x4, R4 ;  /* 0x0000000402047825 */ /* 0x001fc800078e0204 */
[----:B-1----:R-:W-:Y:S01]  /*0350*/  FADD R9, R0, 1 ;  /* 0x3f80000000097421 */ /* 0x002fe20000000000 */
[----:B------:R-:W-:-:S04]  /*0360*/  FFMA R0, R11, R10, 0.1331529766321182251 ;  /* 0x3e0859410b007423 */ /* 0x000fc8000000000a */
[C---:B------:R-:W-:Y:S01]  /*0370*/  FFMA R0, R11.reuse, R0, -0.33332768082618713379 ;  /* 0xbeaaa9ed0b007423 */ /* 0x040fe20000000000 */
[----:B------:R-:W0:Y:S03]  /*0380*/  MUFU.RCP R9, R9 ;  /* 0x0000000900097308 */ /* 0x000e260000001000 */
[----:B------:R-:W-:Y:S01]  /*0390*/  FFMA R11, R11, R0, RZ ;  /* 0x000000000b0b7223 */ /* 0x000fe200000000ff */
        /* <DEDUP_REMOVED lines=8> */
.L_x_95:
        /* <DEDUP_REMOVED lines=14> */
.L_x_110:


//--------------------- .text._Z22fused_bias_relu_kernelPKfS0_Pfii --------------------------
	.section	.text._Z22fused_bias_relu_kernelPKfS0_Pfii,"ax",@progbits
	.align	128
        .global         _Z22fused_bias_relu_kernelPKfS0_Pfii
        .type           _Z22fused_bias_relu_kernelPKfS0_Pfii,@function
        .size           _Z22fused_bias_relu_kernelPKfS0_Pfii,(.L_x_111 - _Z22fused_bias_relu_kernelPKfS0_Pfii)
        .other          _Z22fused_bias_relu_kernelPKfS0_Pfii,@"STO_CUDA_ENTRY STV_DEFAULT"
_Z22fused_bias_relu_kernelPKfS0_Pfii:
.text._Z22fused_bias_relu_kernelPKfS0_Pfii:
        /* <DEDUP_REMOVED lines=16> */
[----:B-1----:R-:W-:Y:S02]  /*0100*/  HFMA2 R4, -RZ, RZ, 0, 0 ;  /* 0x00000000ff047431 */ /* 0x002fe400000001ff */
[----:B--2---:R-:W-:-:S04]  /*0110*/  IMAD.MOV R6, RZ, RZ, -R5 ;  /* 0x000000ffff067224 */ /* 0x004fc800078e0a05 */
[----:B------:R-:W-:Y:S01]  /*0120*/  IMAD R7, R6, R9, RZ ;  /* 0x0000000906077224 */ /* 0x000fe200078e02ff */
[----:B------:R-:W-:-:S03]  /*0130*/  IABS R6, R0 ;  /* 0x0000000000067213 */ /* 0x000fc60000000000 */
[----:B------:R-:W-:-:S06]  /*0140*/  IMAD.HI.U32 R5, R5, R7, R4 ;  /* 0x0000000705057227 */ /* 0x000fcc00078e0004 */
[----:B------:R-:W-:-:S04]  /*0150*/  IMAD.HI.U32 R5, R5, R6, RZ ;  /* 0x0000000605057227 */ /* 0x000fc800078e00ff */
[----:B------:R-:W-:-:S04]  /*0160*/  IMAD.MOV R5, RZ, RZ, -R5 ;  /* 0x000000ffff057224 */ /* 0x000fc800078e0a05 */
[C---:B------:R-:W-:Y:S02]  /*0170*/  IMAD R2, R9.reuse, R5, R6 ;  /* 0x0000000509027224 */ /* 0x040fe400078e0206 */
[----:B------:R-:W1:Y:S03]  /*0180*/  LDC.64 R4, c[0x0][0x380] ;  /* 0x0000e000ff047b82 */ /* 0x000e660000000a00 */
[----:B------:R-:W-:-:S05]  /*0190*/  ISETP.GT.U32.AND P0, PT, R9, R2, PT ;  /* 0x000000020900720c */ /* 0x000fca0003f04070 */
[----:B------:R-:W2:Y:S08]  /*01a0*/  LDC.64 R6, c[0x0][0x388] ;  /* 0x0000e200ff067b82 */ /* 0x000eb00000000a00 */
[----:B------:R-:W-:Y:S02]  /*01b0*/  @!P0 IADD3 R2, PT, PT, R2, -R9, RZ ;  /* 0x8000000902028210 */ /* 0x000fe40007ffe0ff */
[----:B------:R-:W-:-:S02]  /*01c0*/  ISETP.NE.AND P0, PT, R3, RZ, PT ;  /* 0x000000ff0300720c */ /* 0x000fc40003f05270 */
[----:B------:R-:W-:-:S13]  /*01d0*/  ISETP.GT.U32.AND P1, PT, R9, R2, PT ;  /* 0x000000020900720c */ /* 0x000fda0003f24070 */
[----:B------:R-:W-:-:S05]  /*01e0*/  @!P1 IMAD.IADD R2, R2, 0x1, -R9 ;  /* 0x0000000102029824 */ /* 0x000fca00078e0a09 */
[----:B------:R-:W-:-:S04]  /*01f0*/  MOV R9, R2 ;  /* 0x0000000200097202 */ /* 0x000fc80000000f00 */
[----:B------:R-:W-:Y:S02]  /*0200*/  @!P2 IADD3 R9, PT, PT, -R9, RZ, RZ ;  /* 0x000000ff0909a210 */ /* 0x000fe40007ffe1ff */
[----:B------:R-:W-:Y:S01]  /*0210*/  @!P0 LOP3.LUT R9, RZ, R3, RZ, 0x33, !PT ;  /* 0x00000003ff098212 */ /* 0x000fe200078e33ff */
[----:B-1----:R-:W-:-:S04]  /*0220*/  IMAD.WIDE R2, R0, 0x4, R4 ;  /* 0x0000000400027825 */ /* 0x002fc800078e0204 */
[----:B--2---:R-:W-:Y:S02]  /*0230*/  IMAD.WIDE R4, R9, 0x4, R6 ;  /* 0x0000000409047825 */ /* 0x004fe400078e0206 */
[----:B0-----:R-:W2:Y:S01]  /*0240*/  LDG.E.CONSTANT R2, desc[UR4][R2.64] ;  /* 0x0000000402027981 */ /* 0x001ea2000c1e9900 */
[----:B------:R-:W0:Y:S03]  /*0250*/  LDC.64 R6, c[0x0][0x390] ;  /* 0x0000e400ff067b82 */ /* 0x000e260000000a00 */
[----:B------:R-:W2:Y:S01]  /*0260*/  LDG.E.CONSTANT R5, desc[UR4][R4.64] ;  /* 0x0000000404057981 */ /* 0x000ea2000c1e9900 */
[----:B0-----:R-:W-:-:S04]  /*0270*/  IMAD.WIDE R6, R0, 0x4, R6 ;  /* 0x0000000400067825 */ /* 0x001fc800078e0206 */
[----:B--2---:R-:W-:-:S05]  /*0280*/  FADD R8, R2, R5 ;  /* 0x0000000502087221 */ /* 0x004fca0000000000 */
[----:B------:R-:W-:-:S05]  /*0290*/  FMNMX R9, RZ, R8, !PT ;  /* 0x00000008ff097209 */ /* 0x000fca0007800000 */
[----:B------:R-:W-:Y:S01]  /*02a0*/  STG.E desc[UR4][R6.64], R9 ;  /* 0x0000000906007986 */ /* 0x000fe2000c101904 */
[----:B------:R-:W-:Y:S05]  /*02b0*/  EXIT ;  /* 0x000000000000794d */ /* 0x000fea0003800000 */
.L_x_96:
        /* <DEDUP_REMOVED lines=12> */
.L_x_111:


//--------------------- .nv.shared.reserved.0     --------------------------
	.section	.nv.shared.reserved.0,"aw",@nobits
	.weak		__nv_reservedSMEM_offset_0_alias
	.size		__nv_reservedSMEM_offset_0_alias, 0, 64
	.other		__nv_reservedSMEM_offset_0_alias,@"STO_CUDA_RESERVED_SHARED STV_DEFAULT"
__nv_reservedSMEM_offset_0_alias:
	.zero		0
	.zero		64


//--------------------- .nv.shared._Z26fused_layernorm_add_kernelPKfS0_S0_S0_Pfiif --------------------------
	.section	.nv.shared._Z26fused_layernorm_add_kernelPKfS0_S0_S0_Pfiif,"aw",@nobits
	.sectionflags	@""
	.align	4
.nv.shared._Z26fused_layernorm_add_kernelPKfS0_S0_S0_Pfiif:
	.zero		1288


//--------------------- .nv.shared._Z26fused_add_layernorm_kernelPKfS0_S0_S0_Pfiif --------------------------
	.section	.nv.shared._Z26fused_add_layernorm_kernelPKfS0_S0_S0_Pfiif,"aw",@nobits
	.sectionflags	@""
	.align	4
.nv.shared._Z26fused_add_layernorm_kernelPKfS0_S0_S0_Pfiif:
	.zero		1288


//--------------------- .nv.constant0._Z31fused_gemm_epilogue_gelu_kernelPfPKfii --------------------------
	.section	.nv.constant0._Z31fused_gemm_epilogue_gelu_kernelPfPKfii,"a",@progbits
	.sectionflags	@""
	.align	4
.nv.constant0._Z31fused_gemm_epilogue_gelu_kernelPfPKfii:
	.zero		920


//--------------------- .nv.constant0._Z31fused_gemm_epilogue_relu_kernelPfPKfii --------------------------
	.section	.nv.constant0._Z31fused_gemm_epilogue_relu_kernelPfPKfii,"a",@progbits
	.sectionflags	@""
	.align	4
.nv.constant0._Z31fused_gemm_epilogue_relu_kernelPfPKfii:
	.zero		920


//--------------------- .nv.constant0._Z26fused_layernorm_add_kernelPKfS0_S0_S0_Pfiif --------------------------
	.section	.nv.constant0._Z26fused_layernorm_add_kernelPKfS0_S0_S0_Pfiif,"a",@progbits
	.sectionflags	@""
	.align	4
.nv.constant0._Z26fused_layernorm_add_kernelPKfS0_S0_S0_Pfiif:
	.zero		948


//--------------------- .nv.constant0._Z26fused_add_layernorm_kernelPKfS0_S0_S0_Pfiif --------------------------
	.section	.nv.constant0._Z26fused_add_layernorm_kernelPKfS0_S0_S0_Pfiif,"a",@progbits
	.sectionflags	@""
	.align	4
.nv.constant0._Z26fused_add_layernorm_kernelPKfS0_S0_S0_Pfiif:
	.zero		948


//--------------------- .nv.constant0._Z21fused_add_gelu_kernelPKfS0_Pfm --------------------------
	.section	.nv.constant0._Z21fused_add_gelu_kernelPKfS0_Pfm,"a",@progbits
	.sectionflags	@""
	.align	4
.nv.constant0._Z21fused_add_gelu_kernelPKfS0_Pfm:
	.zero		928


//--------------------- .nv.constant0._Z21fused_add_relu_kernelPKfS0_Pfm --------------------------
	.section	.nv.constant0._Z21fused_add_relu_kernelPKfS0_Pfm,"a",@progbits
	.sectionflags	@""
	.align	4
.nv.constant0._Z21fused_add_relu_kernelPKfS0_Pfm:
	.zero		928


//--------------------- .nv.constant0._Z22fused_bias_silu_kernelPKfS0_Pfii --------------------------
	.section	.nv.constant0._Z22fused_bias_silu_kernelPKfS0_Pfii,"a",@progbits
	.sectionflags	@""
	.align	4
.nv.constant0._Z22fused_bias_silu_kernelPKfS0_Pfii:
	.zero		928


//--------------------- .nv.constant0._Z22fused_bias_tanh_kernelPKfS0_Pfii --------------------------
	.section	.nv.constant0._Z22fused_bias_tanh_kernelPKfS0_Pfii,"a",@progbits
	.sectionflags	@""
	.align	4
.nv.constant0._Z22fused_bias_tanh_kernelPKfS0_Pfii:
	.zero		928


//--------------------- .nv.constant0._Z25fused_bias_sigmoid_kernelPKfS0_Pfii --------------------------
	.section	.nv.constant0._Z25fused_bias_sigmoid_kernelPKfS0_Pfii,"a",@progbits
	.sectionflags	@""
	.align	4
.nv.constant0._Z25fused_bias_sigmoid_kernelPKfS0_Pfii:
	.zero		928


//--------------------- .nv.constant0._Z22fused_bias_gelu_kernelPKfS0_Pfii --------------------------
	.section	.nv.constant0._Z22fused_bias_gelu_kernelPKfS0_Pfii,"a",@progbits
	.sectionflags	@""
	.align	4
.nv.constant0._Z22fused_bias_gelu_kernelPKfS0_Pfii:
	.zero		928


//--------------------- .nv.constant0._Z22fused_bias_relu_kernelPKfS0_Pfii --------------------------
	.section	.nv.constant0._Z22fused_bias_relu_kernelPKfS0_Pfii,"a",@progbits
	.sectionflags	@""
	.align	4
.nv.constant0._Z22fused_bias_relu_kernelPKfS0_Pfii:
	.zero		928


//--------------------- SYMBOLS --------------------------

	.type		.nv.reservedSmem.offset0,@object
	.size		.nv.reservedSmem.offset0,0x4
	.type		.nv.reservedSmem.cap,@object
	.size		.nv.reservedSmem.cap,0x4
